//
// Generated by NVIDIA NVVM Compiler
//
// Compiler Build ID: CL-36424714
// Cuda compilation tools, release 13.0, V13.0.88
// Based on NVVM 20.0.0
//

.version 9.0
.target sm_100
.address_size 64

	// .globl	_Z24sharedMemCyclicReductionPdS_S_S_iiiii
// _ZZ24sharedMemCyclicReductionPdS_S_S_iiiiiE3a_l has been demoted
// _ZZ24sharedMemCyclicReductionPdS_S_S_iiiiiE3b_l has been demoted
// _ZZ24sharedMemCyclicReductionPdS_S_S_iiiiiE3c_l has been demoted
// _ZZ24sharedMemCyclicReductionPdS_S_S_iiiiiE3d_l has been demoted

.visible .entry _Z24sharedMemCyclicReductionPdS_S_S_iiiii(
	.param .u64 .ptr .align 1 _Z24sharedMemCyclicReductionPdS_S_S_iiiii_param_0,
	.param .u64 .ptr .align 1 _Z24sharedMemCyclicReductionPdS_S_S_iiiii_param_1,
	.param .u64 .ptr .align 1 _Z24sharedMemCyclicReductionPdS_S_S_iiiii_param_2,
	.param .u64 .ptr .align 1 _Z24sharedMemCyclicReductionPdS_S_S_iiiii_param_3,
	.param .u32 _Z24sharedMemCyclicReductionPdS_S_S_iiiii_param_4,
	.param .u32 _Z24sharedMemCyclicReductionPdS_S_S_iiiii_param_5,
	.param .u32 _Z24sharedMemCyclicReductionPdS_S_S_iiiii_param_6,
	.param .u32 _Z24sharedMemCyclicReductionPdS_S_S_iiiii_param_7,
	.param .u32 _Z24sharedMemCyclicReductionPdS_S_S_iiiii_param_8
)
{
	.reg .pred 	%p<12>;
	.reg .b32 	%r<145>;
	.reg .b32 	%f<29>;
	.reg .b64 	%rd<15>;
	.reg .b64 	%fd<81>;
	// demoted variable
	.shared .align 8 .b8 _ZZ24sharedMemCyclicReductionPdS_S_S_iiiiiE3a_l[2048];
	// demoted variable
	.shared .align 8 .b8 _ZZ24sharedMemCyclicReductionPdS_S_S_iiiiiE3b_l[2048];
	// demoted variable
	.shared .align 8 .b8 _ZZ24sharedMemCyclicReductionPdS_S_S_iiiiiE3c_l[2048];
	// demoted variable
	.shared .align 8 .b8 _ZZ24sharedMemCyclicReductionPdS_S_S_iiiiiE3d_l[2048];
	ld.param.u64 	%rd2, [_Z24sharedMemCyclicReductionPdS_S_S_iiiii_param_0];
	ld.param.u64 	%rd3, [_Z24sharedMemCyclicReductionPdS_S_S_iiiii_param_1];
	ld.param.u64 	%rd4, [_Z24sharedMemCyclicReductionPdS_S_S_iiiii_param_2];
	ld.param.u64 	%rd5, [_Z24sharedMemCyclicReductionPdS_S_S_iiiii_param_3];
	ld.param.u32 	%r21, [_Z24sharedMemCyclicReductionPdS_S_S_iiiii_param_4];
	ld.param.u32 	%r24, [_Z24sharedMemCyclicReductionPdS_S_S_iiiii_param_5];
	ld.param.u32 	%r25, [_Z24sharedMemCyclicReductionPdS_S_S_iiiii_param_7];
	ld.param.u32 	%r26, [_Z24sharedMemCyclicReductionPdS_S_S_iiiii_param_8];
	cvta.to.global.u64 	%rd6, %rd5;
	cvta.to.global.u64 	%rd7, %rd4;
	cvta.to.global.u64 	%rd8, %rd3;
	cvta.to.global.u64 	%rd9, %rd2;
	mov.u32 	%r27, %ctaid.x;
	mov.u32 	%r28, %ntid.x;
	mov.u32 	%r1, %tid.x;
	mad.lo.s32 	%r29, %r27, %r28, %r1;
	mov.u32 	%r30, %ctaid.y;
	mov.u32 	%r31, %ntid.y;
	mov.u32 	%r32, %tid.y;
	mad.lo.s32 	%r33, %r30, %r31, %r32;
	mov.u32 	%r34, %ctaid.z;
	mov.u32 	%r35, %ntid.z;
	mov.u32 	%r36, %tid.z;
	mad.lo.s32 	%r37, %r34, %r35, %r36;
	mad.lo.s32 	%r38, %r24, %r37, %r33;
	mad.lo.s32 	%r39, %r38, %r21, %r29;
	mad.lo.s32 	%r40, %r26, %r36, %r32;
	mul.lo.s32 	%r2, %r40, %r25;
	add.s32 	%r41, %r2, %r1;
	mul.wide.s32 	%rd10, %r29, 8;
	add.s64 	%rd11, %rd9, %rd10;
	ld.global.f64 	%fd1, [%rd11];
	shl.b32 	%r42, %r41, 3;
	mov.u32 	%r43, _ZZ24sharedMemCyclicReductionPdS_S_S_iiiiiE3a_l;
	add.s32 	%r44, %r43, %r42;
	st.shared.f64 	[%r44], %fd1;
	add.s64 	%rd12, %rd8, %rd10;
	ld.global.f64 	%fd2, [%rd12];
	mov.u32 	%r45, _ZZ24sharedMemCyclicReductionPdS_S_S_iiiiiE3b_l;
	add.s32 	%r46, %r45, %r42;
	st.shared.f64 	[%r46], %fd2;
	add.s64 	%rd13, %rd7, %rd10;
	ld.global.f64 	%fd3, [%rd13];
	mov.u32 	%r47, _ZZ24sharedMemCyclicReductionPdS_S_S_iiiiiE3c_l;
	add.s32 	%r48, %r47, %r42;
	st.shared.f64 	[%r48], %fd3;
	mul.wide.s32 	%rd14, %r39, 8;
	add.s64 	%rd1, %rd6, %rd14;
	ld.global.f64 	%fd4, [%rd1];
	mov.u32 	%r49, _ZZ24sharedMemCyclicReductionPdS_S_S_iiiiiE3d_l;
	add.s32 	%r3, %r49, %r42;
	st.shared.f64 	[%r3], %fd4;
	bar.sync 	0;
	cvt.rn.f32.s32 	%f3, %r21;
	setp.lt.s32 	%p1, %r21, 1;
	mul.f32 	%f4, %f3, 0f4B000000;
	selp.f32 	%f5, %f4, %f3, %p1;
	selp.f32 	%f6, 0fC1B80000, 0f00000000, %p1;
	mov.b32 	%r50, %f5;
	add.s32 	%r51, %r50, -1060439283;
	and.b32  	%r52, %r51, -8388608;
	sub.s32 	%r53, %r50, %r52;
	mov.b32 	%f7, %r53;
	cvt.rn.f32.s32 	%f8, %r52;
	fma.rn.f32 	%f9, %f8, 0f34000000, %f6;
	add.f32 	%f10, %f7, 0fBF800000;
	fma.rn.f32 	%f11, %f10, 0f3DC6B27F, 0fBE2C7F30;
	fma.rn.f32 	%f12, %f11, %f10, 0f3E2FCF2A;
	fma.rn.f32 	%f13, %f12, %f10, 0fBE374E43;
	fma.rn.f32 	%f14, %f13, %f10, 0f3E520BF4;
	fma.rn.f32 	%f15, %f14, %f10, 0fBE763C8B;
	fma.rn.f32 	%f16, %f15, %f10, 0f3E93BF99;
	fma.rn.f32 	%f17, %f16, %f10, 0fBEB8AA49;
	fma.rn.f32 	%f18, %f17, %f10, 0f3EF6384A;
	fma.rn.f32 	%f19, %f18, %f10, 0fBF38AA3B;
	mul.f32 	%f20, %f10, %f19;
	mul.f32 	%f21, %f10, %f20;
	fma.rn.f32 	%f22, %f10, 0f3FB8AA3B, %f21;
	add.f32 	%f23, %f9, %f22;
	setp.gt.u32 	%p2, %r50, 2139095039;
	fma.rn.f32 	%f24, %f5, 0f7F800000, 0f7F800000;
	selp.f32 	%f25, %f24, %f23, %p2;
	setp.eq.f32 	%p3, %f5, 0f00000000;
	selp.f32 	%f26, 0fFF800000, %f25, %p3;
	cvt.rni.f32.f32 	%f1, %f26;
	shr.u32 	%r54, %r21, 31;
	add.s32 	%r55, %r21, %r54;
	shr.u32 	%r56, %r55, 1;
	add.s32 	%r57, %r56, %r2;
	add.s32 	%r58, %r21, %r2;
	shl.b32 	%r59, %r57, 3;
	add.s32 	%r4, %r49, %r59;
	add.s32 	%r5, %r47, %r59;
	shl.b32 	%r60, %r58, 3;
	add.s32 	%r6, %r49, %r60;
	add.s32 	%r7, %r45, %r59;
	add.s32 	%r8, %r43, %r60;
	mov.b32 	%r142, 0;
	mov.b32 	%r141, 1;
$L__BB0_1:
	mov.u32 	%r9, %r141;
	cvt.rn.f32.u32 	%f27, %r142;
	setp.gt.f32 	%p4, %f1, %f27;
	@%p4 bra 	$L__BB0_7;
	add.f32 	%f2, %f1, 0fBF800000;
	setp.leu.f32 	%p5, %f2, 0f00000000;
	@%p5 bra 	$L__BB0_16;
	mov.b32 	%r143, 0;
$L__BB0_4:
	mov.u32 	%r16, %r9;
	shr.u32 	%r62, %r16, 31;
	add.s32 	%r63, %r16, %r62;
	shr.s32 	%r9, %r63, 1;
	div.s32 	%r64, %r21, %r9;
	setp.ge.s32 	%p6, %r1, %r64;
	@%p6 bra 	$L__BB0_15;
	shr.s32 	%r65, %r16, 31;
	shr.u32 	%r66, %r65, 30;
	add.s32 	%r67, %r16, %r66;
	shr.s32 	%r18, %r67, 2;
	mad.lo.s32 	%r68, %r9, %r1, %r18;
	add.s32 	%r69, %r68, -1;
	add.s32 	%r19, %r68, %r2;
	setp.ge.s32 	%p7, %r69, %r9;
	@%p7 bra 	$L__BB0_14;
	shl.b32 	%r87, %r19, 3;
	add.s32 	%r89, %r49, %r87;
	ld.shared.f64 	%fd16, [%r89+-8];
	mov.u32 	%r90, _ZZ24sharedMemCyclicReductionPdS_S_S_iiiiiE3c_l;
	add.s32 	%r91, %r90, %r87;
	ld.shared.f64 	%fd17, [%r91+-8];
	shl.b32 	%r92, %r18, 3;
	add.s32 	%r93, %r89, %r92;
	ld.shared.f64 	%fd18, [%r93+-8];
	mul.f64 	%fd19, %fd17, %fd18;
	sub.f64 	%fd20, %fd16, %fd19;
	mov.u32 	%r94, _ZZ24sharedMemCyclicReductionPdS_S_S_iiiiiE3b_l;
	add.s32 	%r95, %r94, %r87;
	ld.shared.f64 	%fd21, [%r95+-8];
	div.rn.f64 	%fd22, %fd20, %fd21;
	st.shared.f64 	[%r89+-8], %fd22;
	bra.uni 	$L__BB0_15;
$L__BB0_7:
	shl.b32 	%r141, %r9, 1;
	div.s32 	%r96, %r21, %r141;
	setp.ge.s32 	%p9, %r1, %r96;
	@%p9 bra 	$L__BB0_13;
	mul.lo.s32 	%r12, %r141, %r1;
	add.s32 	%r97, %r141, %r12;
	add.s32 	%r13, %r97, %r2;
	setp.ne.s32 	%p10, %r141, %r21;
	@%p10 bra 	$L__BB0_10;
	ld.shared.f64 	%fd64, [%r4+-8];
	add.s32 	%r137, %r21, %r2;
	shl.b32 	%r138, %r137, 3;
	mov.u32 	%r139, _ZZ24sharedMemCyclicReductionPdS_S_S_iiiiiE3b_l;
	add.s32 	%r140, %r139, %r138;
	ld.shared.f64 	%fd65, [%r140+-8];
	mul.f64 	%fd66, %fd64, %fd65;
	ld.shared.f64 	%fd67, [%r5+-8];
	ld.shared.f64 	%fd68, [%r6+-8];
	mul.f64 	%fd69, %fd67, %fd68;
	sub.f64 	%fd70, %fd66, %fd69;
	ld.shared.f64 	%fd71, [%r7+-8];
	mul.f64 	%fd72, %fd71, %fd65;
	ld.shared.f64 	%fd73, [%r8+-8];
	mul.f64 	%fd74, %fd67, %fd73;
	sub.f64 	%fd75, %fd72, %fd74;
	div.rn.f64 	%fd76, %fd70, %fd75;
	mul.f64 	%fd77, %fd71, %fd68;
	mul.f64 	%fd78, %fd64, %fd73;
	sub.f64 	%fd79, %fd77, %fd78;
	div.rn.f64 	%fd80, %fd79, %fd75;
	st.shared.f64 	[%r4+-8], %fd76;
	st.shared.f64 	[%r6+-8], %fd80;
	bra.uni 	$L__BB0_13;
$L__BB0_10:
	setp.ne.s32 	%p11, %r97, %r21;
	@%p11 bra 	$L__BB0_12;
	shl.b32 	%r122, %r13, 3;
	mov.u32 	%r123, _ZZ24sharedMemCyclicReductionPdS_S_S_iiiiiE3a_l;
	add.s32 	%r124, %r123, %r122;
	ld.shared.f64 	%fd50, [%r124+-8];
	sub.s32 	%r125, %r13, %r9;
	shl.b32 	%r126, %r125, 3;
	mov.u32 	%r127, _ZZ24sharedMemCyclicReductionPdS_S_S_iiiiiE3b_l;
	add.s32 	%r128, %r127, %r126;
	ld.shared.f64 	%fd51, [%r128+-8];
	div.rn.f64 	%fd52, %fd50, %fd51;
	add.s32 	%r129, %r123, %r126;
	ld.shared.f64 	%fd53, [%r129+-8];
	neg.f64 	%fd54, %fd53;
	mul.f64 	%fd55, %fd52, %fd54;
	st.shared.f64 	[%r124+-8], %fd55;
	shl.b32 	%r130, %r9, 3;
	add.s32 	%r131, %r128, %r130;
	ld.shared.f64 	%fd56, [%r131+-8];
	mov.u32 	%r132, _ZZ24sharedMemCyclicReductionPdS_S_S_iiiiiE3c_l;
	add.s32 	%r133, %r132, %r126;
	ld.shared.f64 	%fd57, [%r133+-8];
	mul.f64 	%fd58, %fd52, %fd57;
	sub.f64 	%fd59, %fd56, %fd58;
	st.shared.f64 	[%r131+-8], %fd59;
	add.s32 	%r135, %r49, %r122;
	ld.shared.f64 	%fd60, [%r135+-8];
	add.s32 	%r136, %r49, %r126;
	ld.shared.f64 	%fd61, [%r136+-8];
	mul.f64 	%fd62, %fd52, %fd61;
	sub.f64 	%fd63, %fd60, %fd62;
	st.shared.f64 	[%r135+-8], %fd63;
	bra.uni 	$L__BB0_13;
$L__BB0_12:
	mad.lo.s32 	%r99, %r141, %r1, %r141;
	add.s32 	%r100, %r99, %r2;
	shl.b32 	%r101, %r100, 3;
	mov.u32 	%r102, _ZZ24sharedMemCyclicReductionPdS_S_S_iiiiiE3a_l;
	add.s32 	%r103, %r102, %r101;
	ld.shared.f64 	%fd24, [%r103+-8];
	sub.s32 	%r104, %r100, %r9;
	shl.b32 	%r105, %r104, 3;
	mov.u32 	%r106, _ZZ24sharedMemCyclicReductionPdS_S_S_iiiiiE3b_l;
	add.s32 	%r107, %r106, %r105;
	ld.shared.f64 	%fd25, [%r107+-8];
	div.rn.f64 	%fd26, %fd24, %fd25;
	mov.u32 	%r108, _ZZ24sharedMemCyclicReductionPdS_S_S_iiiiiE3c_l;
	add.s32 	%r109, %r108, %r101;
	ld.shared.f64 	%fd27, [%r109+-8];
	shl.b32 	%r110, %r9, 4;
	add.s32 	%r111, %r107, %r110;
	ld.shared.f64 	%fd28, [%r111+-8];
	div.rn.f64 	%fd29, %fd27, %fd28;
	add.s32 	%r112, %r102, %r105;
	ld.shared.f64 	%fd30, [%r112+-8];
	neg.f64 	%fd31, %fd30;
	mul.f64 	%fd32, %fd26, %fd31;
	st.shared.f64 	[%r103+-8], %fd32;
	shl.b32 	%r113, %r9, 3;
	add.s32 	%r114, %r107, %r113;
	ld.shared.f64 	%fd33, [%r114+-8];
	add.s32 	%r115, %r108, %r105;
	ld.shared.f64 	%fd34, [%r115+-8];
	mul.f64 	%fd35, %fd26, %fd34;
	sub.f64 	%fd36, %fd33, %fd35;
	add.s32 	%r116, %r112, %r110;
	ld.shared.f64 	%fd37, [%r116+-8];
	mul.f64 	%fd38, %fd29, %fd37;
	sub.f64 	%fd39, %fd36, %fd38;
	st.shared.f64 	[%r114+-8], %fd39;
	add.s32 	%r117, %r115, %r110;
	ld.shared.f64 	%fd40, [%r117+-8];
	neg.f64 	%fd41, %fd40;
	mul.f64 	%fd42, %fd29, %fd41;
	st.shared.f64 	[%r109+-8], %fd42;
	add.s32 	%r119, %r49, %r101;
	ld.shared.f64 	%fd43, [%r119+-8];
	add.s32 	%r120, %r49, %r105;
	ld.shared.f64 	%fd44, [%r120+-8];
	mul.f64 	%fd45, %fd26, %fd44;
	sub.f64 	%fd46, %fd43, %fd45;
	add.s32 	%r121, %r120, %r110;
	ld.shared.f64 	%fd47, [%r121+-8];
	mul.f64 	%fd48, %fd29, %fd47;
	sub.f64 	%fd49, %fd46, %fd48;
	st.shared.f64 	[%r119+-8], %fd49;
$L__BB0_13:
	bar.sync 	0;
	add.s32 	%r142, %r142, 1;
	bra.uni 	$L__BB0_1;
$L__BB0_14:
	shl.b32 	%r70, %r19, 3;
	add.s32 	%r72, %r49, %r70;
	ld.shared.f64 	%fd5, [%r72+-8];
	mov.u32 	%r73, _ZZ24sharedMemCyclicReductionPdS_S_S_iiiiiE3a_l;
	add.s32 	%r74, %r73, %r70;
	ld.shared.f64 	%fd6, [%r74+-8];
	shl.b32 	%r78, %r67, 1;
	and.b32  	%r79, %r78, -8;
	sub.s32 	%r80, %r72, %r79;
	ld.shared.f64 	%fd7, [%r80+-8];
	mul.f64 	%fd8, %fd6, %fd7;
	sub.f64 	%fd9, %fd5, %fd8;
	mov.u32 	%r81, _ZZ24sharedMemCyclicReductionPdS_S_S_iiiiiE3c_l;
	add.s32 	%r82, %r81, %r70;
	ld.shared.f64 	%fd10, [%r82+-8];
	shl.b32 	%r83, %r18, 3;
	add.s32 	%r84, %r72, %r83;
	ld.shared.f64 	%fd11, [%r84+-8];
	mul.f64 	%fd12, %fd10, %fd11;
	sub.f64 	%fd13, %fd9, %fd12;
	mov.u32 	%r85, _ZZ24sharedMemCyclicReductionPdS_S_S_iiiiiE3b_l;
	add.s32 	%r86, %r85, %r70;
	ld.shared.f64 	%fd14, [%r86+-8];
	div.rn.f64 	%fd15, %fd13, %fd14;
	st.shared.f64 	[%r72+-8], %fd15;
$L__BB0_15:
	bar.sync 	0;
	add.s32 	%r143, %r143, 1;
	cvt.rn.f32.u32 	%f28, %r143;
	setp.gt.f32 	%p8, %f2, %f28;
	@%p8 bra 	$L__BB0_4;
$L__BB0_16:
	ld.shared.f64 	%fd23, [%r3];
	st.global.f64 	[%rd1], %fd23;
	bar.sync 	0;
	ret;

}


// ===== COMPILED SASS (sm_100) =====

	.target	sm_100

	.elftype	@"ET_EXEC"


//--------------------- .note.nv.tkinfo           --------------------------
	.section	.note.nv.tkinfo,"",@"SHT_NOTE"
	.sectionflags	@"SHF_NOTE_NV_TKINFO"
	.tkinfo
        /*0018*/ 	.word	0x00000002
        /*0030*/ 	.string	""
        /*0030*/ 	.string	"ptxas"
        /*0030*/ 	.string	"Cuda compilation tools, release 13.0, V13.0.88"
        /*0030*/ 	.string	"Build cuda_13.0.r13.0/compiler.36424714_0"
        /*0030*/ 	.string	"-arch sm_100 -m 64 "



//--------------------- .note.nv.cuinfo           --------------------------
	.section	.note.nv.cuinfo,"",@"SHT_NOTE"
	.sectionflags	@"SHF_NOTE_NV_CUINFO"
        /*0018*/ 	.short	0x0002
        /*001a*/ 	.short	0x0064
        /*001c*/ 	.short	0x0082
	.zero		2


//--------------------- .nv.info                  --------------------------
	.section	.nv.info,"",@"SHT_CUDA_INFO"
	.align	4


	//----- nvinfo : EIATTR_REGCOUNT
	.align		4
        /*0000*/ 	.byte	0x04, 0x2f
        /*0002*/ 	.short	(.L_1 - .L_0)
	.align		4
.L_0:
        /*0004*/ 	.word	index@(_Z24sharedMemCyclicReductionPdS_S_S_iiiii)
        /*0008*/ 	.word	0x00000030


	//----- nvinfo : EIATTR_FRAME_SIZE
	.align		4
.L_1:
        /*000c*/ 	.byte	0x04, 0x11
        /*000e*/ 	.short	(.L_3 - .L_2)
	.align		4
.L_2:
        /*0010*/ 	.word	index@($__internal_0_$__cuda_sm20_div_rn_f64_full)
        /*0014*/ 	.word	0x00000000


	//----- nvinfo : EIATTR_FRAME_SIZE
	.align		4
.L_3:
        /*0018*/ 	.byte	0x04, 0x11
        /*001a*/ 	.short	(.L_5 - .L_4)
	.align		4
.L_4:
        /*001c*/ 	.word	index@(_Z24sharedMemCyclicReductionPdS_S_S_iiiii)
        /*0020*/ 	.word	0x00000000


	//----- nvinfo : EIATTR_MIN_STACK_SIZE
	.align		4
.L_5:
        /*0024*/ 	.byte	0x04, 0x12
        /*0026*/ 	.short	(.L_7 - .L_6)
	.align		4
.L_6:
        /*0028*/ 	.word	index@(_Z24sharedMemCyclicReductionPdS_S_S_iiiii)
        /*002c*/ 	.word	0x00000000
.L_7:


//--------------------- .nv.compat                --------------------------
	.section	.nv.compat,"",@"SHT_CUDA_COMPAT_INFO"
	.align	4
        /*0000*/ 	.byte	0x02, 0x09, 0x00, 0x00, 0x02, 0x02, 0x01, 0x00, 0x02, 0x05, 0x05, 0x00, 0x03, 0x07, 0x01, 0x01
        /*0010*/ 	.byte	0x02, 0x03, 0x00, 0x00, 0x02, 0x06, 0x01, 0x00, 0x04, 0x0b, 0x08, 0x00, 0x01, 0x00, 0x00, 0x00
        /*0020*/ 	.byte	0x00, 0x00, 0x00, 0x00


//--------------------- .nv.info._Z24sharedMemCyclicReductionPdS_S_S_iiiii --------------------------
	.section	.nv.info._Z24sharedMemCyclicReductionPdS_S_S_iiiii,"",@"SHT_CUDA_INFO"
	.sectionflags	@""
	.align	4


	//----- nvinfo : EIATTR_CUDA_API_VERSION
	.align		4
        /*0000*/ 	.byte	0x04, 0x37
        /*0002*/ 	.short	(.L_9 - .L_8)
.L_8:
        /*0004*/ 	.word	0x00000082


	//----- nvinfo : EIATTR_KPARAM_INFO
	.align		4
.L_9:
        /*0008*/ 	.byte	0x04, 0x17
        /*000a*/ 	.short	(.L_11 - .L_10)
.L_10:
        /*000c*/ 	.word	0x00000000
        /*0010*/ 	.short	0x0008
        /*0012*/ 	.short	0x0030
        /*0014*/ 	.byte	0x00, 0xf0, 0x11, 0x00


	//----- nvinfo : EIATTR_KPARAM_INFO
	.align		4
.L_11:
        /*0018*/ 	.byte	0x04, 0x17
        /*001a*/ 	.short	(.L_13 - .L_12)
.L_12:
        /*001c*/ 	.word	0x00000000
        /*0020*/ 	.short	0x0007
        /*0022*/ 	.short	0x002c
        /*0024*/ 	.byte	0x00, 0xf0, 0x11, 0x00


	//----- nvinfo : EIATTR_KPARAM_INFO
	.align		4
.L_13:
        /*0028*/ 	.byte	0x04, 0x17
        /*002a*/ 	.short	(.L_15 - .L_14)
.L_14:
        /*002c*/ 	.word	0x00000000
        /*0030*/ 	.short	0x0006
        /*0032*/ 	.short	0x0028
        /*0034*/ 	.byte	0x00, 0xf0, 0x11, 0x00


	//----- nvinfo : EIATTR_KPARAM_INFO
	.align		4
.L_15:
        /*0038*/ 	.byte	0x04, 0x17
        /*003a*/ 	.short	(.L_17 - .L_16)
.L_16:
        /*003c*/ 	.word	0x00000000
        /*0040*/ 	.short	0x0005
        /*0042*/ 	.short	0x0024
        /*0044*/ 	.byte	0x00, 0xf0, 0x11, 0x00


	//----- nvinfo : EIATTR_KPARAM_INFO
	.align		4
.L_17:
        /*0048*/ 	.byte	0x04, 0x17
        /*004a*/ 	.short	(.L_19 - .L_18)
.L_18:
        /*004c*/ 	.word	0x00000000
        /*0050*/ 	.short	0x0004
        /*0052*/ 	.short	0x0020
        /*0054*/ 	.byte	0x00, 0xf0, 0x11, 0x00


	//----- nvinfo : EIATTR_KPARAM_INFO
	.align		4
.L_19:
        /*0058*/ 	.byte	0x04, 0x17
        /*005a*/ 	.short	(.L_21 - .L_20)
.L_20:
        /*005c*/ 	.word	0x00000000
        /*0060*/ 	.short	0x0003
        /*0062*/ 	.short	0x0018
        /*0064*/ 	.byte	0x00, 0xf5, 0x21, 0x00


	//----- nvinfo : EIATTR_KPARAM_INFO
	.align		4
.L_21:
        /*0068*/ 	.byte	0x04, 0x17
        /*006a*/ 	.short	(.L_23 - .L_22)
.L_22:
        /*006c*/ 	.word	0x00000000
        /*0070*/ 	.short	0x0002
        /*0072*/ 	.short	0x0010
        /*0074*/ 	.byte	0x00, 0xf5, 0x21, 0x00


	//----- nvinfo : EIATTR_KPARAM_INFO
	.align		4
.L_23:
        /*0078*/ 	.byte	0x04, 0x17
        /*007a*/ 	.short	(.L_25 - .L_24)
.L_24:
        /*007c*/ 	.word	0x00000000
        /*0080*/ 	.short	0x0001
        /*0082*/ 	.short	0x0008
        /*0084*/ 	.byte	0x00, 0xf5, 0x21, 0x00


	//----- nvinfo : EIATTR_KPARAM_INFO
	.align		4
.L_25:
        /*0088*/ 	.byte	0x04, 0x17
        /*008a*/ 	.short	(.L_27 - .L_26)
.L_26:
        /*008c*/ 	.word	0x00000000
        /*0090*/ 	.short	0x0000
        /*0092*/ 	.short	0x0000
        /*0094*/ 	.byte	0x00, 0xf5, 0x21, 0x00


	//----- nvinfo : EIATTR_SPARSE_MMA_MASK
	.align		4
.L_27:
        /*0098*/ 	.byte	0x03, 0x50
        /*009a*/ 	.short	0x0000


	//----- nvinfo : EIATTR_MAXREG_COUNT
	.align		4
        /*009c*/ 	.byte	0x03, 0x1b
        /*009e*/ 	.short	0x00ff


	//----- nvinfo : EIATTR_NUM_BARRIERS
	.align		4
        /*00a0*/ 	.byte	0x02, 0x4c
        /*00a2*/ 	.byte	0x01
	.zero		1


	//----- nvinfo : EIATTR_MERCURY_ISA_VERSION
	.align		4
        /*00a4*/ 	.byte	0x03, 0x5f
        /*00a6*/ 	.short	0x0101


	//----- nvinfo : EIATTR_VRC_CTA_INIT_COUNT
	.align		4
        /*00a8*/ 	.byte	0x02, 0x4a
	.zero		1
	.zero		1


	//----- nvinfo : EIATTR_EXIT_INSTR_OFFSETS
	.align		4
        /*00ac*/ 	.byte	0x04, 0x1c
        /*00ae*/ 	.short	(.L_29 - .L_28)


	//   ....[0]....
.L_28:
        /*00b0*/ 	.word	0x00001d20


	//----- nvinfo : EIATTR_CRS_STACK_SIZE
	.align		4
.L_29:
        /*00b4*/ 	.byte	0x04, 0x1e
        /*00b6*/ 	.short	(.L_31 - .L_30)
.L_30:
        /*00b8*/ 	.word	0x00000000


	//----- nvinfo : EIATTR_CBANK_PARAM_SIZE
	.align		4
.L_31:
        /*00bc*/ 	.byte	0x03, 0x19
        /*00be*/ 	.short	0x0034


	//----- nvinfo : EIATTR_PARAM_CBANK
	.align		4
        /*00c0*/ 	.byte	0x04, 0x0a
        /*00c2*/ 	.short	(.L_33 - .L_32)
	.align		4
.L_32:
        /*00c4*/ 	.word	index@(.nv.constant0._Z24sharedMemCyclicReductionPdS_S_S_iiiii)
        /*00c8*/ 	.short	0x0380
        /*00ca*/ 	.short	0x0034


	//----- nvinfo : EIATTR_SW_WAR
	.align		4
.L_33:
        /*00cc*/ 	.byte	0x04, 0x36
        /*00ce*/ 	.short	(.L_35 - .L_34)
.L_34:
        /*00d0*/ 	.word	0x00000008
.L_35:


//--------------------- .nv.callgraph             --------------------------
	.section	.nv.callgraph,"",@"SHT_CUDA_CALLGRAPH"
	.align	4
	.sectionentsize	8
	.align		4
        /*0000*/ 	.word	0x00000000
	.align		4
        /*0004*/ 	.word	0xffffffff
	.align		4
        /*0008*/ 	.word	0x00000000
	.align		4
        /*000c*/ 	.word	0xfffffffe
	.align		4
        /*0010*/ 	.word	0x00000000
	.align		4
        /*0014*/ 	.word	0xfffffffd
	.align		4
        /*0018*/ 	.word	0x00000000
	.align		4
        /*001c*/ 	.word	0xfffffffc


//--------------------- .text._Z24sharedMemCyclicReductionPdS_S_S_iiiii --------------------------
	.section	.text._Z24sharedMemCyclicReductionPdS_S_S_iiiii,"ax",@progbits
	.align	128
        .global         _Z24sharedMemCyclicReductionPdS_S_S_iiiii
        .type           _Z24sharedMemCyclicReductionPdS_S_S_iiiii,@function
        .size           _Z24sharedMemCyclicReductionPdS_S_S_iiiii,(.L_x_31 - _Z24sharedMemCyclicReductionPdS_S_S_iiiii)
        .other          _Z24sharedMemCyclicReductionPdS_S_S_iiiii,@"STO_CUDA_ENTRY STV_DEFAULT"
_Z24sharedMemCyclicReductionPdS_S_S_iiiii:
.text._Z24sharedMemCyclicReductionPdS_S_S_iiiii:
[----:B------:R-:W-:Y:S01]  /*0000*/  LDC R1, c[0x0][0x37c] ;  /* 0x0000df00ff017b82 */ /* 0x000fe20000000800 */
[----:B------:R-:W0:Y:S07]  /*0010*/  S2R R11, SR_TID.Y ;  /* 0x00000000000b7919 */ /* 0x000e2e0000002200 */
[----:B------:R-:W1:Y:S01]  /*0020*/  LDC R9, c[0x0][0x360] ;  /* 0x0000d800ff097b82 */ /* 0x000e620000000800 */
[----:B------:R-:W2:Y:S01]  /*0030*/  LDCU.64 UR10, c[0x0][0x358] ;  /* 0x00006b00ff0a77ac */ /* 0x000ea20008000a00 */
[----:B------:R-:W3:Y:S01]  /*0040*/  S2R R0, SR_TID.Z ;  /* 0x0000000000007919 */ /* 0x000ee20000002300 */
[----:B------:R-:W4:Y:S01]  /*0050*/  LDCU UR9, c[0x0][0x3ac] ;  /* 0x00007580ff0977ac */ /* 0x000f220008000800 */
[----:B------:R-:W1:Y:S04]  /*0060*/  S2R R12, SR_TID.X ;  /* 0x00000000000c7919 */ /* 0x000e680000002100 */
[----:B------:R-:W0:Y:S08]  /*0070*/  LDC R8, c[0x0][0x364] ;  /* 0x0000d900ff087b82 */ /* 0x000e300000000800 */
[----:B------:R-:W0:Y:S08]  /*0080*/  S2UR UR5, SR_CTAID.Y ;  /* 0x00000000000579c3 */ /* 0x000e300000002600 */
[----:B------:R-:W3:Y:S08]  /*0090*/  S2UR UR6, SR_CTAID.Z ;  /* 0x00000000000679c3 */ /* 0x000ef00000002700 */
[----:B------:R-:W3:Y:S08]  /*00a0*/  LDC R13, c[0x0][0x368] ;  /* 0x0000da00ff0d7b82 */ /* 0x000ef00000000800 */
[----:B------:R-:W1:Y:S01]  /*00b0*/  S2UR UR4, SR_CTAID.X ;  /* 0x00000000000479c3 */ /* 0x000e620000002500 */
[----:B0-----:R-:W-:-:S07]  /*00c0*/  IMAD R8, R8, UR5, R11 ;  /* 0x0000000508087c24 */ /* 0x001fce000f8e020b */
[----:B------:R-:W0:Y:S08]  /*00d0*/  LDC.64 R2, c[0x0][0x3a0] ;  /* 0x0000e800ff027b82 */ /* 0x000e300000000a00 */
[----:B------:R-:W5:Y:S01]  /*00e0*/  LDC.64 R4, c[0x0][0x380] ;  /* 0x0000e000ff047b82 */ /* 0x000f620000000a00 */
[----:B---3--:R-:W-:-:S07]  /*00f0*/  IMAD R10, R13, UR6, R0 ;  /* 0x000000060d0a7c24 */ /* 0x008fce000f8e0200 */
[----:B------:R-:W3:Y:S01]  /*0100*/  LDC.64 R6, c[0x0][0x388] ;  /* 0x0000e200ff067b82 */ /* 0x000ee20000000a00 */
[----:B-1----:R-:W-:Y:S01]  /*0110*/  IMAD R9, R9, UR4, R12 ;  /* 0x0000000409097c24 */ /* 0x002fe2000f8e020c */
[----:B------:R-:W1:Y:S06]  /*0120*/  LDCU UR4, c[0x0][0x3b0] ;  /* 0x00007600ff0477ac */ /* 0x000e6c0008000800 */
[----:B------:R-:W4:Y:S01]  /*0130*/  LDC.64 R18, c[0x0][0x390] ;  /* 0x0000e400ff127b82 */ /* 0x000f220000000a00 */
[----:B0-----:R-:W-:-:S04]  /*0140*/  IMAD R3, R10, R3, R8 ;  /* 0x000000030a037224 */ /* 0x001fc800078e0208 */
[----:B------:R-:W-:-:S03]  /*0150*/  IMAD R3, R3, R2, R9 ;  /* 0x0000000203037224 */ /* 0x000fc600078e0209 */
[----:B------:R-:W0:Y:S01]  /*0160*/  LDC.64 R16, c[0x0][0x398] ;  /* 0x0000e600ff107b82 */ /* 0x000e220000000a00 */
[----:B-----5:R-:W-:-:S06]  /*0170*/  IMAD.WIDE R4, R9, 0x8, R4 ;  /* 0x0000000809047825 */ /* 0x020fcc00078e0204 */
[----:B--2---:R-:W2:Y:S01]  /*0180*/  LDG.E.64 R4, desc[UR10][R4.64] ;  /* 0x0000000a04047981 */ /* 0x004ea2000c1e1b00 */
[----:B---3--:R-:W-:-:S06]  /*0190*/  IMAD.WIDE R6, R9, 0x8, R6 ;  /* 0x0000000809067825 */ /* 0x008fcc00078e0206 */
[----:B------:R-:W3:Y:S01]  /*01a0*/  LDG.E.64 R6, desc[UR10][R6.64] ;  /* 0x0000000a06067981 */ /* 0x000ee2000c1e1b00 */
[----:B----4-:R-:W-:-:S06]  /*01b0*/  IMAD.WIDE R18, R9, 0x8, R18 ;  /* 0x0000000809127825 */ /* 0x010fcc00078e0212 */
[----:B------:R-:W4:Y:S01]  /*01c0*/  LDG.E.64 R18, desc[UR10][R18.64] ;  /* 0x0000000a12127981 */ /* 0x000f22000c1e1b00 */
[----:B0-----:R-:W-:-:S05]  /*01d0*/  IMAD.WIDE R16, R3, 0x8, R16 ;  /* 0x0000000803107825 */ /* 0x001fca00078e0210 */
[----:B------:R-:W5:Y:S01]  /*01e0*/  LDG.E.64 R14, desc[UR10][R16.64] ;  /* 0x0000000a100e7981 */ /* 0x000f62000c1e1b00 */
[----:B------:R-:W-:Y:S02]  /*01f0*/  ISETP.GE.AND P0, PT, R2, 0x1, PT ;  /* 0x000000010200780c */ /* 0x000fe40003f06270 */
[----:B------:R-:W-:-:S11]  /*0200*/  I2FP.F32.S32 R3, R2 ;  /* 0x0000000200037245 */ /* 0x000fd60000201400 */
[----:B------:R-:W-:-:S04]  /*0210*/  @!P0 FMUL R3, R3, 8388608 ;  /* 0x4b00000003038820 */ /* 0x000fc80000400000 */
[----:B------:R-:W-:-:S05]  /*0220*/  VIADD R8, R3, 0xc0cafb0d ;  /* 0xc0cafb0d03087836 */ /* 0x000fca0000000000 */
[----:B------:R-:W-:Y:S01]  /*0230*/  LOP3.LUT R8, R8, 0xff800000, RZ, 0xc0, !PT ;  /* 0xff80000008087812 */ /* 0x000fe200078ec0ff */
[----:B------:R-:W-:-:S04]  /*0240*/  IMAD.MOV.U32 R13, RZ, RZ, 0x3dc6b27f ;  /* 0x3dc6b27fff0d7424 */ /* 0x000fc800078e00ff */
[----:B------:R-:W-:-:S04]  /*0250*/  IMAD.IADD R9, R3, 0x1, -R8 ;  /* 0x0000000103097824 */ /* 0x000fc800078e0a08 */
[----:B------:R-:W-:-:S04]  /*0260*/  FADD R10, R9, -1 ;  /* 0xbf800000090a7421 */ /* 0x000fc80000000000 */
[----:B------:R-:W-:-:S04]  /*0270*/  FFMA R9, R10, R13, -0.16845393180847167969 ;  /* 0xbe2c7f300a097423 */ /* 0x000fc8000000000d */
[----:B------:R-:W-:-:S04]  /*0280*/  FFMA R9, R10, R9, 0.1716887056827545166 ;  /* 0x3e2fcf2a0a097423 */ /* 0x000fc80000000009 */
[----:B------:R-:W-:-:S04]  /*0290*/  FFMA R9, R10, R9, -0.17900948226451873779 ;  /* 0xbe374e430a097423 */ /* 0x000fc80000000009 */
[----:B------:R-:W-:-:S04]  /*02a0*/  FFMA R9, R10, R9, 0.20512372255325317383 ;  /* 0x3e520bf40a097423 */ /* 0x000fc80000000009 */
[----:B------:R-:W-:-:S04]  /*02b0*/  FFMA R9, R10, R9, -0.24046532809734344482 ;  /* 0xbe763c8b0a097423 */ /* 0x000fc80000000009 */
[----:B------:R-:W-:-:S04]  /*02c0*/  FFMA R9, R10, R9, 0.28857114911079406738 ;  /* 0x3e93bf990a097423 */ /* 0x000fc80000000009 */
[----:B------:R-:W-:-:S04]  /*02d0*/  FFMA R9, R10, R9, -0.36067417263984680176 ;  /* 0xbeb8aa490a097423 */ /* 0x000fc80000000009 */
[----:B------:R-:W-:Y:S01]  /*02e0*/  FFMA R9, R10, R9, 0.48089820146560668945 ;  /* 0x3ef6384a0a097423 */ /* 0x000fe20000000009 */
[----:B-1----:R-:W-:-:S03]  /*02f0*/  IMAD R11, R0, UR4, R11 ;  /* 0x00000004000b7c24 */ /* 0x002fc6000f8e020b */
[C---:B------:R-:W-:Y:S01]  /*0300*/  FFMA R9, R10.reuse, R9, -0.72134751081466674805 ;  /* 0xbf38aa3b0a097423 */ /* 0x040fe20000000009 */
[----:B------:R-:W-:Y:S02]  /*0310*/  FSEL R0, RZ, -23, P0 ;  /* 0xc1b80000ff007808 */ /* 0x000fe40000000000 */
[----:B------:R-:W-:Y:S01]  /*0320*/  ISETP.GT.U32.AND P0, PT, R3, 0x7f7fffff, PT ;  /* 0x7f7fffff0300780c */ /* 0x000fe20003f04070 */
[----:B------:R-:W-:Y:S01]  /*0330*/  FMUL R13, R10, R9 ;  /* 0x000000090a0d7220 */ /* 0x000fe20000400000 */
[----:B------:R-:W-:-:S03]  /*0340*/  I2FP.F32.S32 R9, R8 ;  /* 0x0000000800097245 */ /* 0x000fc60000201400 */
[C---:B------:R-:W-:Y:S01]  /*0350*/  FMUL R13, R10.reuse, R13 ;  /* 0x0000000d0a0d7220 */ /* 0x040fe20000400000 */
[----:B------:R-:W0:Y:S01]  /*0360*/  S2UR UR7, SR_CgaCtaId ;  /* 0x00000000000779c3 */ /* 0x000e220000008800 */
[----:B------:R-:W-:Y:S01]  /*0370*/  FFMA R0, R9, 1.1920928955078125e-07, R0 ;  /* 0x3400000009007823 */ /* 0x000fe20000000000 */
[----:B------:R-:W-:Y:S02]  /*0380*/  IMAD.MOV.U32 R8, RZ, RZ, 0x7f800000 ;  /* 0x7f800000ff087424 */ /* 0x000fe400078e00ff */
[----:B------:R-:W-:Y:S01]  /*0390*/  FFMA R13, R10, 1.4426950216293334961, R13 ;  /* 0x3fb8aa3b0a0d7823 */ /* 0x000fe2000000000d */
[----:B------:R-:W-:-:S03]  /*03a0*/  FSETP.NEU.AND P1, PT, R3, RZ, PT ;  /* 0x000000ff0300720b */ /* 0x000fc60003f2d000 */
[----:B------:R-:W-:Y:S01]  /*03b0*/  FADD R0, R0, R13 ;  /* 0x0000000d00007221 */ /* 0x000fe20000000000 */
[----:B------:R-:W-:-:S05]  /*03c0*/  @P0 FFMA R0, R3, R8, +INF ;  /* 0x7f80000003000423 */ /* 0x000fca0000000008 */
[----:B------:R-:W-:-:S04]  /*03d0*/  FSEL R0, R0, -INF , P1 ;  /* 0xff80000000007808 */ /* 0x000fc80000800000 */
[----:B------:R-:W1:Y:S01]  /*03e0*/  FRND R9, R0 ;  /* 0x0000000000097307 */ /* 0x000e620000201000 */
[----:B------:R-:W-:Y:S02]  /*03f0*/  UMOV UR4, 0x400 ;  /* 0x0000040000047882 */ /* 0x000fe40000000000 */
[----:B------:R-:W-:Y:S02]  /*0400*/  UIADD3 UR5, UPT, UPT, UR4, 0x800, URZ ;  /* 0x0000080004057890 */ /* 0x000fe4000fffe0ff */
[----:B------:R-:W-:Y:S02]  /*0410*/  UIADD3 UR6, UPT, UPT, UR4, 0x1000, URZ ;  /* 0x0000100004067890 */ /* 0x000fe4000fffe0ff */
[----:B0-----:R-:W-:Y:S02]  /*0420*/  ULEA UR8, UR7, UR4, 0x18 ;  /* 0x0000000407087291 */ /* 0x001fe4000f8ec0ff */
[----:B------:R-:W-:Y:S01]  /*0430*/  UIADD3 UR4, UPT, UPT, UR4, 0x1800, URZ ;  /* 0x0000180004047890 */ /* 0x000fe2000fffe0ff */
[----:B------:R-:W-:Y:S01]  /*0440*/  IMAD R10, R11, UR9, R12 ;  /* 0x000000090b0a7c24 */ /* 0x000fe2000f8e020c */
[----:B------:R-:W-:Y:S01]  /*0450*/  ULEA UR5, UR7, UR5, 0x18 ;  /* 0x0000000507057291 */ /* 0x000fe2000f8ec0ff */
[----:B------:R-:W-:Y:S01]  /*0460*/  LEA.HI R8, R2, R2, RZ, 0x1 ;  /* 0x0000000202087211 */ /* 0x000fe200078f08ff */
[----:B------:R-:W-:-:S02]  /*0470*/  ULEA UR6, UR7, UR6, 0x18 ;  /* 0x0000000607067291 */ /* 0x000fc4000f8ec0ff */
[----:B------:R-:W-:Y:S01]  /*0480*/  ULEA UR7, UR7, UR4, 0x18 ;  /* 0x0000000407077291 */ /* 0x000fe2000f8ec0ff */
[----:B-1----:R-:W-:Y:S02]  /*0490*/  FSETP.GT.AND P0, PT, R9, RZ, PT ;  /* 0x000000ff0900720b */ /* 0x002fe40003f04000 */
[----:B------:R-:W-:Y:S02]  /*04a0*/  SHF.R.U32.HI R8, RZ, 0x1, R8 ;  /* 0x00000001ff087819 */ /* 0x000fe40000011608 */
[C---:B------:R-:W-:Y:S02]  /*04b0*/  LEA R3, R10.reuse, UR8, 0x3 ;  /* 0x000000080a037c11 */ /* 0x040fe4000f8e18ff */
[C---:B------:R-:W-:Y:S01]  /*04c0*/  LEA R13, R10.reuse, UR5, 0x3 ;  /* 0x000000050a0d7c11 */ /* 0x040fe2000f8e18ff */
[C---:B------:R-:W-:Y:S01]  /*04d0*/  IMAD R20, R11.reuse, UR9, R2 ;  /* 0x000000090b147c24 */ /* 0x040fe2000f8e0202 */
[C---:B------:R-:W-:Y:S01]  /*04e0*/  LEA R21, R10.reuse, UR6, 0x3 ;  /* 0x000000060a157c11 */ /* 0x040fe2000f8e18ff */
[----:B------:R-:W-:Y:S01]  /*04f0*/  IMAD R2, R11, UR9, R8 ;  /* 0x000000090b027c24 */ /* 0x000fe2000f8e0208 */
[----:B------:R-:W-:-:S02]  /*0500*/  LEA R10, R10, UR7, 0x3 ;  /* 0x000000070a0a7c11 */ /* 0x000fc4000f8e18ff */
[----:B------:R-:W-:Y:S01]  /*0510*/  LEA R8, R20, UR8, 0x3 ;  /* 0x0000000814087c11 */ /* 0x000fe2000f8e18ff */
[----:B------:R-:W-:Y:S01]  /*0520*/  IMAD.MOV.U32 R31, RZ, RZ, 0x1 ;  /* 0x00000001ff1f7424 */ /* 0x000fe200078e00ff */
[----:B--2---:R-:W-:Y:S04]  /*0530*/  STS.64 [R3], R4 ;  /* 0x0000000403007388 */ /* 0x004fe80000000a00 */
[----:B---3--:R0:W-:Y:S04]  /*0540*/  STS.64 [R13], R6 ;  /* 0x000000060d007388 */ /* 0x0081e80000000a00 */
[----:B----4-:R1:W-:Y:S01]  /*0550*/  STS.64 [R21], R18 ;  /* 0x0000001215007388 */ /* 0x0103e20000000a00 */
[----:B0-----:R-:W-:-:S02]  /*0560*/  LEA R7, R2, UR6, 0x3 ;  /* 0x0000000602077c11 */ /* 0x001fc4000f8e18ff */
[----:B------:R-:W-:Y:S01]  /*0570*/  LEA R6, R2, UR5, 0x3 ;  /* 0x0000000502067c11 */ /* 0x000fe2000f8e18ff */
[----:B-----5:R1:W-:Y:S01]  /*0580*/  STS.64 [R10], R14 ;  /* 0x0000000e0a007388 */ /* 0x0203e20000000a00 */
[----:B------:R-:W-:Y:S06]  /*0590*/  BAR.SYNC.DEFER_BLOCKING 0x0 ;  /* 0x0000000000007b1d */ /* 0x000fec0000010000 */
[----:B------:R-:W-:Y:S05]  /*05a0*/  @!P0 BRA `(.L_x_0) ;  /* 0x0000000c00c88947 */ /* 0x000fea0003800000 */
[----:B------:R-:W-:Y:S01]  /*05b0*/  LEA R5, R2, UR7, 0x3 ;  /* 0x0000000702057c11 */ /* 0x000fe2000f8e18ff */
[----:B------:R-:W-:Y:S01]  /*05c0*/  UMOV UR4, URZ ;  /* 0x000000ff00047c82 */ /* 0x000fe20008000000 */
[----:B------:R-:W-:-:S07]  /*05d0*/  LEA R4, R20, UR7, 0x3 ;  /* 0x0000000714047c11 */ /* 0x000fce000f8e18ff */
.L_x_15:
[----:B------:R-:W-:Y:S01]  /*05e0*/  IMAD.SHL.U32 R0, R31, 0x2, RZ ;  /* 0x000000021f007824 */ /* 0x000fe200078e00ff */
[----:B-1----:R-:W0:Y:S01]  /*05f0*/  LDC R21, c[0x0][0x3a0] ;  /* 0x0000e800ff157b82 */ /* 0x002e220000000800 */
[----:B------:R-:W-:Y:S03]  /*0600*/  BSSY.RECONVERGENT B0, `(.L_x_1) ;  /* 0x00000e6000007945 */ /* 0x000fe60003800200 */
[-C--:B------:R-:W-:Y:S02]  /*0610*/  IABS R15, R0.reuse ;  /* 0x00000000000f7213 */ /* 0x080fe40000000000 */
[----:B------:R-:W-:Y:S02]  /*0620*/  IABS R18, R0 ;  /* 0x0000000000127213 */ /* 0x000fe40000000000 */
[----:B------:R-:W1:Y:S03]  /*0630*/  I2F.RP R13, R15 ;  /* 0x0000000f000d7306 */ /* 0x000e660000209400 */
[----:B------:R-:W-:-:S05]  /*0640*/  IMAD.MOV R18, RZ, RZ, -R18 ;  /* 0x000000ffff127224 */ /* 0x000fca00078e0a12 */
[----:B-1----:R-:W1:Y:S02]  /*0650*/  MUFU.RCP R13, R13 ;  /* 0x0000000d000d7308 */ /* 0x002e640000001000 */
[----:B-1----:R-:W-:-:S06]  /*0660*/  VIADD R2, R13, 0xffffffe ;  /* 0x0ffffffe0d027836 */ /* 0x002fcc0000000000 */
[----:B------:R1:W2:Y:S02]  /*0670*/  F2I.FTZ.U32.TRUNC.NTZ R3, R2 ;  /* 0x0000000200037305 */ /* 0x0002a4000021f000 */
[----:B-1----:R-:W-:Y:S02]  /*0680*/  IMAD.MOV.U32 R2, RZ, RZ, RZ ;  /* 0x000000ffff027224 */ /* 0x002fe400078e00ff */
[----:B--2---:R-:W-:-:S04]  /*0690*/  IMAD.MOV R14, RZ, RZ, -R3 ;  /* 0x000000ffff0e7224 */ /* 0x004fc800078e0a03 */
[----:B------:R-:W-:Y:S01]  /*06a0*/  IMAD R19, R14, R15, RZ ;  /* 0x0000000f0e137224 */ /* 0x000fe200078e02ff */
[----:B0-----:R-:W-:-:S03]  /*06b0*/  IABS R14, R21 ;  /* 0x00000015000e7213 */ /* 0x001fc60000000000 */
[----:B------:R-:W-:-:S04]  /*06c0*/  IMAD.HI.U32 R3, R3, R19, R2 ;  /* 0x0000001303037227 */ /* 0x000fc800078e0002 */
[----:B------:R-:W-:Y:S02]  /*06d0*/  IMAD.MOV.U32 R2, RZ, RZ, R18 ;  /* 0x000000ffff027224 */ /* 0x000fe400078e0012 */
[----:B------:R-:W-:-:S04]  /*06e0*/  IMAD.HI.U32 R3, R3, R14, RZ ;  /* 0x0000000e03037227 */ /* 0x000fc800078e00ff */
[----:B------:R-:W-:-:S05]  /*06f0*/  IMAD R2, R3, R2, R14 ;  /* 0x0000000203027224 */ /* 0x000fca00078e020e */
[----:B------:R-:W-:-:S13]  /*0700*/  ISETP.GT.U32.AND P1, PT, R15, R2, PT ;  /* 0x000000020f00720c */ /* 0x000fda0003f24070 */
[----:B------:R-:W-:Y:S02]  /*0710*/  @!P1 IMAD.IADD R2, R2, 0x1, -R15 ;  /* 0x0000000102029824 */ /* 0x000fe400078e0a0f */
[----:B------:R-:W-:Y:S01]  /*0720*/  @!P1 VIADD R3, R3, 0x1 ;  /* 0x0000000103039836 */ /* 0x000fe20000000000 */
[----:B------:R-:W-:Y:S02]  /*0730*/  ISETP.NE.AND P1, PT, R0, RZ, PT ;  /* 0x000000ff0000720c */ /* 0x000fe40003f25270 */
[----:B------:R-:W-:Y:S02]  /*0740*/  ISETP.GE.U32.AND P0, PT, R2, R15, PT ;  /* 0x0000000f0200720c */ /* 0x000fe40003f06070 */
[----:B------:R-:W-:-:S04]  /*0750*/  LOP3.LUT R2, R0, R21, RZ, 0x3c, !PT ;  /* 0x0000001500027212 */ /* 0x000fc800078e3cff */
[----:B------:R-:W-:-:S07]  /*0760*/  ISETP.GE.AND P2, PT, R2, RZ, PT ;  /* 0x000000ff0200720c */ /* 0x000fce0003f46270 */
[----:B------:R-:W-:-:S06]  /*0770*/  @P0 VIADD R3, R3, 0x1 ;  /* 0x0000000103030836 */ /* 0x000fcc0000000000 */
[----:B------:R-:W-:Y:S01]  /*0780*/  @!P2 IMAD.MOV R3, RZ, RZ, -R3 ;  /* 0x000000ffff03a224 */ /* 0x000fe200078e0a03 */
[----:B------:R-:W-:-:S04]  /*0790*/  @!P1 LOP3.LUT R3, RZ, R0, RZ, 0x33, !PT ;  /* 0x00000000ff039212 */ /* 0x000fc800078e33ff */
[----:B------:R-:W-:-:S13]  /*07a0*/  ISETP.GE.AND P0, PT, R12, R3, PT ;  /* 0x000000030c00720c */ /* 0x000fda0003f06270 */
[----:B------:R-:W-:Y:S05]  /*07b0*/  @P0 BRA `(.L_x_2) ;  /* 0x0000000c00280947 */ /* 0x000fea0003800000 */
[----:B------:R-:W0:Y:S01]  /*07c0*/  LDC R14, c[0x0][0x3ac] ;  /* 0x0000eb00ff0e7b82 */ /* 0x000e220000000800 */
[C---:B------:R-:W-:Y:S01]  /*07d0*/  ISETP.NE.AND P0, PT, R0.reuse, R21, PT ;  /* 0x000000150000720c */ /* 0x040fe20003f05270 */
[----:B------:R-:W-:-:S04]  /*07e0*/  IMAD R30, R0, R12, R0 ;  /* 0x0000000c001e7224 */ /* 0x000fc800078e0200 */
[----:B0-----:R-:W-:-:S08]  /*07f0*/  IMAD R2, R11, R14, R30 ;  /* 0x0000000e0b027224 */ /* 0x001fd000078e021e */
[----:B------:R-:W-:Y:S05]  /*0800*/  @P0 BRA `(.L_x_3) ;  /* 0x0000000000fc0947 */ /* 0x000fea0003800000 */
[----:B------:R-:W0:Y:S01]  /*0810*/  S2UR UR6, SR_CgaCtaId ;  /* 0x00000000000679c3 */ /* 0x000e220000008800 */
[----:B------:R-:W-:Y:S01]  /*0820*/  UMOV UR5, 0x400 ;  /* 0x0000040000057882 */ /* 0x000fe20000000000 */
[----:B------:R-:W-:Y:S01]  /*0830*/  IMAD R2, R11, R14, R21 ;  /* 0x0000000e0b027224 */ /* 0x000fe200078e0215 */
[----:B------:R-:W-:Y:S01]  /*0840*/  UIADD3 UR5, UPT, UPT, UR5, 0x800, URZ ;  /* 0x0000080005057890 */ /* 0x000fe2000fffe0ff */
[----:B------:R-:W-:Y:S01]  /*0850*/  LDS.64 R14, [R7+-0x8] ;  /* 0xfffff800070e7984 */ /* 0x000fe20000000a00 */
[----:B------:R-:W-:Y:S01]  /*0860*/  IMAD.MOV.U32 R18, RZ, RZ, 0x1 ;  /* 0x00000001ff127424 */ /* 0x000fe200078e00ff */
[----:B------:R-:W-:Y:S02]  /*0870*/  BSSY.RECONVERGENT B1, `(.L_x_4) ;  /* 0x000001f000017945 */ /* 0x000fe40003800200 */
[----:B------:R-:W1:Y:S04]  /*0880*/  LDS.64 R32, [R8+-0x8] ;  /* 0xfffff80008207984 */ /* 0x000e680000000a00 */
[----:B------:R-:W-:Y:S04]  /*0890*/  LDS.64 R38, [R6+-0x8] ;  /* 0xfffff80006267984 */ /* 0x000fe80000000a00 */
[----:B------:R-:W2:Y:S04]  /*08a0*/  LDS.64 R40, [R4+-0x8] ;  /* 0xfffff80004287984 */ /* 0x000ea80000000a00 */
[----:B------:R-:W-:Y:S01]  /*08b0*/  LDS.64 R42, [R5+-0x8] ;  /* 0xfffff800052a7984 */ /* 0x000fe20000000a00 */
[----:B0-----:R-:W-:-:S06]  /*08c0*/  ULEA UR5, UR6, UR5, 0x18 ;  /* 0x0000000506057291 */ /* 0x001fcc000f8ec0ff */
[----:B------:R-:W-:-:S06]  /*08d0*/  LEA R2, R2, UR5, 0x3 ;  /* 0x0000000502027c11 */ /* 0x000fcc000f8e18ff */
[----:B------:R-:W0:Y:S01]  /*08e0*/  LDS.64 R2, [R2+-0x8] ;  /* 0xfffff80002027984 */ /* 0x000e220000000a00 */
[C---:B-1----:R-:W-:Y:S02]  /*08f0*/  DMUL R30, R14.reuse, R32 ;  /* 0x000000200e1e7228 */ /* 0x042fe40000000000 */
[----:B--2---:R-:W-:-:S06]  /*0900*/  DMUL R22, R14, R40 ;  /* 0x000000280e167228 */ /* 0x004fcc0000000000 */
[----:B0-----:R-:W-:Y:S02]  /*0910*/  DFMA R30, R2, R38, -R30 ;  /* 0x00000026021e722b */ /* 0x001fe4000000081e */
[----:B------:R-:W-:-:S04]  /*0920*/  DFMA R22, R42, R2, -R22 ;  /* 0x000000022a16722b */ /* 0x000fc80000000816 */
[----:B------:R-:W0:Y:S06]  /*0930*/  MUFU.RCP64H R19, R31 ;  /* 0x0000001f00137308 */ /* 0x000e2c0000001800 */
[----:B------:R-:W-:Y:S01]  /*0940*/  FSETP.GEU.AND P1, PT, |R23|, 6.5827683646048100446e-37, PT ;  /* 0x036000001700780b */ /* 0x000fe20003f2e200 */
[----:B0-----:R-:W-:-:S08]  /*0950*/  DFMA R20, -R30, R18, 1 ;  /* 0x3ff000001e14742b */ /* 0x001fd00000000112 */
[----:B------:R-:W-:-:S08]  /*0960*/  DFMA R20, R20, R20, R20 ;  /* 0x000000141414722b */ /* 0x000fd00000000014 */
[----:B------:R-:W-:-:S08]  /*0970*/  DFMA R20, R18, R20, R18 ;  /* 0x000000141214722b */ /* 0x000fd00000000012 */
[----:B------:R-:W-:-:S08]  /*0980*/  DFMA R14, -R30, R20, 1 ;  /* 0x3ff000001e0e742b */ /* 0x000fd00000000114 */
[----:B------:R-:W-:-:S08]  /*0990*/  DFMA R14, R20, R14, R20 ;  /* 0x0000000e140e722b */ /* 0x000fd00000000014 */
[----:B------:R-:W-:-:S08]  /*09a0*/  DMUL R2, R22, R14 ;  /* 0x0000000e16027228 */ /* 0x000fd00000000000 */
[----:B------:R-:W-:-:S08]  /*09b0*/  DFMA R18, -R30, R2, R22 ;  /* 0x000000021e12722b */ /* 0x000fd00000000116 */
[----:B------:R-:W-:-:S10]  /*09c0*/  DFMA R2, R14, R18, R2 ;  /* 0x000000120e02722b */ /* 0x000fd40000000002 */
[----:B------:R-:W-:-:S05]  /*09d0*/  FFMA R13, RZ, R31, R3 ;  /* 0x0000001fff0d7223 */ /* 0x000fca0000000003 */
[----:B------:R-:W-:-:S13]  /*09e0*/  FSETP.GT.AND P0, PT, |R13|, 1.469367938527859385e-39, PT ;  /* 0x001000000d00780b */ /* 0x000fda0003f04200 */
[----:B------:R-:W-:Y:S05]  /*09f0*/  @P0 BRA P1, `(.L_x_5) ;  /* 0x0000000000180947 */ /* 0x000fea0000800000 */
[----:B------:R-:W-:Y:S01]  /*0a00*/  IMAD.MOV.U32 R20, RZ, RZ, R30 ;  /* 0x000000ffff147224 */ /* 0x000fe200078e001e */
[----:B------:R-:W-:Y:S01]  /*0a10*/  MOV R14, 0xa40 ;  /* 0x00000a40000e7802 */ /* 0x000fe20000000f00 */
[----:B------:R-:W-:-:S07]  /*0a20*/  IMAD.MOV.U32 R21, RZ, RZ, R31 ;  /* 0x000000ffff157224 */ /* 0x000fce00078e001f */
[----:B------:R-:W-:Y:S05]  /*0a30*/  CALL.REL.NOINC `($__internal_0_$__cuda_sm20_div_rn_f64_full) ;  /* 0x0000001000bc7944 */ /* 0x000fea0003c00000 */
[----:B------:R-:W-:Y:S01]  /*0a40*/  MOV R2, R28 ;  /* 0x0000001c00027202 */ /* 0x000fe20000000f00 */
[----:B------:R-:W-:-:S07]  /*0a50*/  IMAD.MOV.U32 R3, RZ, RZ, R29 ;  /* 0x000000ffff037224 */ /* 0x000fce00078e001d */
.L_x_5:
[----:B------:R-:W-:Y:S05]  /*0a60*/  BSYNC.RECONVERGENT B1 ;  /* 0x0000000000017941 */ /* 0x000fea0003800200 */
.L_x_4:
[----:B------:R-:W0:Y:S01]  /*0a70*/  MUFU.RCP64H R15, R31 ;  /* 0x0000001f000f7308 */ /* 0x000e220000001800 */
[----:B------:R-:W-:Y:S01]  /*0a80*/  IMAD.MOV.U32 R14, RZ, RZ, 0x1 ;  /* 0x00000001ff0e7424 */ /* 0x000fe200078e00ff */
[----:B------:R-:W-:Y:S01]  /*0a90*/  DMUL R32, R42, R32 ;  /* 0x000000202a207228 */ /* 0x000fe20000000000 */
[----:B------:R-:W-:Y:S07]  /*0aa0*/  BSSY.RECONVERGENT B1, `(.L_x_6) ;  /* 0x0000012000017945 */ /* 0x000fee0003800200 */
[----:B------:R-:W-:-:S02]  /*0ab0*/  DFMA R22, R40, R38, -R32 ;  /* 0x000000262816722b */ /* 0x000fc40000000820 */
[----:B0-----:R-:W-:-:S08]  /*0ac0*/  DFMA R18, -R30, R14, 1 ;  /* 0x3ff000001e12742b */ /* 0x001fd0000000010e */
[----:B------:R-:W-:Y:S01]  /*0ad0*/  FSETP.GEU.AND P1, PT, |R23|, 6.5827683646048100446e-37, PT ;  /* 0x036000001700780b */ /* 0x000fe20003f2e200 */
        /* <DEDUP_REMOVED lines=14> */
.L_x_7:
[----:B------:R-:W-:Y:S05]  /*0bc0*/  BSYNC.RECONVERGENT B1 ;  /* 0x0000000000017941 */ /* 0x000fea0003800200 */
.L_x_6:
[----:B------:R2:W-:Y:S04]  /*0bd0*/  STS.64 [R5+-0x8], R2 ;  /* 0xfffff80205007388 */ /* 0x0005e80000000a00 */
[----:B------:R2:W-:Y:S01]  /*0be0*/  STS.64 [R4+-0x8], R28 ;  /* 0xfffff81c04007388 */ /* 0x0005e20000000a00 */
[----:B------:R-:W-:Y:S05]  /*0bf0*/  BRA `(.L_x_2) ;  /* 0x0000000800187947 */ /* 0x000fea0003800000 */
.L_x_3:
[----:B------:R-:W-:-:S13]  /*0c00*/  ISETP.NE.AND P0, PT, R30, R21, PT ;  /* 0x000000151e00720c */ /* 0x000fda0003f05270 */
[----:B------:R-:W-:Y:S05]  /*0c10*/  @P0 BRA `(.L_x_8) ;  /* 0x0000000000c40947 */ /* 0x000fea0003800000 */
[----:B------:R-:W0:Y:S01]  /*0c20*/  S2R R13, SR_CgaCtaId ;  /* 0x00000000000d7919 */ /* 0x000e220000008800 */
[----:B------:R-:W-:Y:S01]  /*0c30*/  MOV R32, 0x400 ;  /* 0x0000040000207802 */ /* 0x000fe20000000f00 */
[----:B------:R-:W-:Y:S01]  /*0c40*/  IMAD.IADD R3, R2, 0x1, -R31 ;  /* 0x0000000102037824 */ /* 0x000fe200078e0a1f */
[----:B------:R-:W-:Y:S03]  /*0c50*/  BSSY.RECONVERGENT B1, `(.L_x_9) ;  /* 0x0000018000017945 */ /* 0x000fe60003800200 */
[----:B------:R-:W-:-:S05]  /*0c60*/  VIADD R14, R32, 0x800 ;  /* 0x00000800200e7836 */ /* 0x000fca0000000000 */
[C---:B0-----:R-:W-:Y:S02]  /*0c70*/  LEA R14, R13.reuse, R14, 0x18 ;  /* 0x0000000e0d0e7211 */ /* 0x041fe400078ec0ff */
[----:B------:R-:W-:-:S03]  /*0c80*/  LEA R32, R13, R32, 0x18 ;  /* 0x000000200d207211 */ /* 0x000fc600078ec0ff */
[----:B------:R-:W-:Y:S02]  /*0c90*/  IMAD R30, R3, 0x8, R14 ;  /* 0x00000008031e7824 */ /* 0x000fe400078e020e */
[----:B------:R-:W-:Y:S02]  /*0ca0*/  IMAD.MOV.U32 R14, RZ, RZ, 0x1 ;  /* 0x00000001ff0e7424 */ /* 0x000fe400078e00ff */
[----:B------:R-:W-:Y:S01]  /*0cb0*/  IMAD R33, R2, 0x8, R32 ;  /* 0x0000000802217824 */ /* 0x000fe200078e0220 */
[----:B------:R-:W0:Y:S04]  /*0cc0*/  LDS.64 R20, [R30+-0x8] ;  /* 0xfffff8001e147984 */ /* 0x000e280000000a00 */
[----:B------:R-:W1:Y:S01]  /*0cd0*/  LDS.64 R22, [R33+-0x8] ;  /* 0xfffff80021167984 */ /* 0x000e620000000a00 */
[----:B0-----:R-:W0:Y:S01]  /*0ce0*/  MUFU.RCP64H R15, R21 ;  /* 0x00000015000f7308 */ /* 0x001e220000001800 */
[----:B-1----:R-:W-:Y:S01]  /*0cf0*/  FSETP.GEU.AND P1, PT, |R23|, 6.5827683646048100446e-37, PT ;  /* 0x036000001700780b */ /* 0x002fe20003f2e200 */
        /* <DEDUP_REMOVED lines=11> */
[----:B------:R-:W-:-:S07]  /*0db0*/  MOV R14, 0xdd0 ;  /* 0x00000dd0000e7802 */ /* 0x000fce0000000f00 */
[----:B------:R-:W-:Y:S05]  /*0dc0*/  CALL.REL.NOINC `($__internal_0_$__cuda_sm20_div_rn_f64_full) ;  /* 0x0000000c00d87944 */ /* 0x000fea0003c00000 */
.L_x_10:
[----:B------:R-:W-:Y:S05]  /*0dd0*/  BSYNC.RECONVERGENT B1 ;  /* 0x0000000000017941 */ /* 0x000fea0003800200 */
.L_x_9:
[----:B------:R-:W-:Y:S01]  /*0de0*/  IMAD R32, R3, 0x8, R32 ;  /* 0x0000000803207824 */ /* 0x000fe200078e0220 */
[----:B------:R-:W0:Y:S01]  /*0df0*/  S2UR UR6, SR_CgaCtaId ;  /* 0x00000000000679c3 */ /* 0x000e220000008800 */
[----:B------:R-:W-:Y:S01]  /*0e00*/  UMOV UR5, 0x400 ;  /* 0x0000040000057882 */ /* 0x000fe20000000000 */
[----:B------:R-:W-:Y:S01]  /*0e10*/  IMAD R13, R31, 0x8, R30 ;  /* 0x000000081f0d7824 */ /* 0x000fe200078e021e */
[----:B------:R-:W-:Y:S01]  /*0e20*/  UIADD3 UR5, UPT, UPT, UR5, 0x1000, URZ ;  /* 0x0000100005057890 */ /* 0x000fe2000fffe0ff */
[----:B------:R-:W1:Y:S01]  /*0e30*/  LDS.64 R14, [R32+-0x8] ;  /* 0xfffff800200e7984 */ /* 0x000e620000000a00 */
[----:B------:R-:W-:Y:S02]  /*0e40*/  LEA R23, R2, UR7, 0x3 ;  /* 0x0000000702177c11 */ /* 0x000fe4000f8e18ff */
[----:B0-----:R-:W-:-:S06]  /*0e50*/  ULEA UR5, UR6, UR5, 0x18 ;  /* 0x0000000506057291 */ /* 0x001fcc000f8ec0ff */
[----:B------:R-:W-:Y:S01]  /*0e60*/  LEA R22, R3, UR5, 0x3 ;  /* 0x0000000503167c11 */ /* 0x000fe2000f8e18ff */
[----:B-1----:R-:W-:-:S07]  /*0e70*/  DMUL R14, R14, -R28 ;  /* 0x8000001c0e0e7228 */ /* 0x002fce0000000000 */
[----:B------:R-:W-:Y:S04]  /*0e80*/  STS.64 [R33+-0x8], R14 ;  /* 0xfffff80e21007388 */ /* 0x000fe80000000a00 */
[----:B------:R-:W-:Y:S04]  /*0e90*/  LDS.64 R20, [R22+-0x8] ;  /* 0xfffff80016147984 */ /* 0x000fe80000000a00 */
[----:B------:R-:W0:Y:S02]  /*0ea0*/  LDS.64 R18, [R13+-0x8] ;  /* 0xfffff8000d127984 */ /* 0x000e240000000a00 */
[----:B0-----:R-:W-:Y:S01]  /*0eb0*/  DFMA R18, R20, -R28, R18 ;  /* 0x8000001c1412722b */ /* 0x001fe20000000012 */
[----:B------:R-:W-:-:S06]  /*0ec0*/  LEA R20, R3, UR7, 0x3 ;  /* 0x0000000703147c11 */ /* 0x000fcc000f8e18ff */
[----:B------:R-:W-:Y:S04]  /*0ed0*/  STS.64 [R13+-0x8], R18 ;  /* 0xfffff8120d007388 */ /* 0x000fe80000000a00 */
[----:B------:R-:W-:Y:S04]  /*0ee0*/  LDS.64 R20, [R20+-0x8] ;  /* 0xfffff80014147984 */ /* 0x000fe80000000a00 */
[----:B------:R-:W0:Y:S02]  /*0ef0*/  LDS.64 R2, [R23+-0x8] ;  /* 0xfffff80017027984 */ /* 0x000e240000000a00 */
[----:B0-----:R-:W-:-:S07]  /*0f00*/  DFMA R2, R20, -R28, R2 ;  /* 0x8000001c1402722b */ /* 0x001fce0000000002 */
[----:B------:R0:W-:Y:S01]  /*0f10*/  STS.64 [R23+-0x8], R2 ;  /* 0xfffff80217007388 */ /* 0x0001e20000000a00 */
[----:B------:R-:W-:Y:S05]  /*0f20*/  BRA `(.L_x_2) ;  /* 0x00000004004c7947 */ /* 0x000fea0003800000 */
.L_x_8:
[----:B------:R-:W0:Y:S01]  /*0f30*/  S2R R2, SR_CgaCtaId ;  /* 0x0000000000027919 */ /* 0x000e220000008800 */
[----:B------:R-:W-:Y:S01]  /*0f40*/  MOV R33, 0x400 ;  /* 0x0000040000217802 */ /* 0x000fe20000000f00 */
[----:B------:R-:W-:Y:S01]  /*0f50*/  IMAD R30, R11, R14, R30 ;  /* 0x0000000e0b1e7224 */ /* 0x000fe200078e021e */
[----:B------:R-:W-:Y:S03]  /*0f60*/  BSSY.RECONVERGENT B1, `(.L_x_11) ;  /* 0x000001b000017945 */ /* 0x000fe60003800200 */
[----:B------:R-:W-:Y:S02]  /*0f70*/  VIADD R3, R33, 0x800 ;  /* 0x0000080021037836 */ /* 0x000fe40000000000 */
[----:B------:R-:W-:-:S03]  /*0f80*/  IMAD.IADD R32, R30, 0x1, -R31 ;  /* 0x000000011e207824 */ /* 0x000fc600078e0a1f */
[C---:B0-----:R-:W-:Y:S02]  /*0f90*/  LEA R3, R2.reuse, R3, 0x18 ;  /* 0x0000000302037211 */ /* 0x041fe400078ec0ff */
[----:B------:R-:W-:Y:S01]  /*0fa0*/  LEA R33, R2, R33, 0x18 ;  /* 0x0000002102217211 */ /* 0x000fe200078ec0ff */
[----:B------:R-:W-:Y:S02]  /*0fb0*/  IMAD.MOV.U32 R2, RZ, RZ, 0x1 ;  /* 0x00000001ff027424 */ /* 0x000fe400078e00ff */
[----:B------:R-:W-:Y:S01]  /*0fc0*/  IMAD R38, R32, 0x8, R3 ;  /* 0x0000000820267824 */ /* 0x000fe200078e0203 */
[----:B------:R-:W-:-:S04]  /*0fd0*/  LEA R37, R30, R33, 0x3 ;  /* 0x000000211e257211 */ /* 0x000fc800078e18ff */
        /* <DEDUP_REMOVED lines=17> */
[----:B------:R-:W-:Y:S02]  /*10f0*/  IMAD.MOV.U32 R2, RZ, RZ, R28 ;  /* 0x000000ffff027224 */ /* 0x000fe400078e001c */
[----:B------:R-:W-:-:S07]  /*1100*/  IMAD.MOV.U32 R3, RZ, RZ, R29 ;  /* 0x000000ffff037224 */ /* 0x000fce00078e001d */
.L_x_12:
[----:B------:R-:W-:Y:S05]  /*1110*/  BSYNC.RECONVERGENT B1 ;  /* 0x0000000000017941 */ /* 0x000fea0003800200 */
.L_x_11:
[----:B------:R-:W-:Y:S01]  /*1120*/  IMAD R20, R31, 0x10, R38 ;  /* 0x000000101f147824 */ /* 0x000fe200078e0226 */
[----:B------:R-:W0:Y:S01]  /*1130*/  S2R R14, SR_CgaCtaId ;  /* 0x00000000000e7919 */ /* 0x000e220000008800 */
[----:B------:R-:W-:Y:S01]  /*1140*/  MOV R13, 0x400 ;  /* 0x00000400000d7802 */ /* 0x000fe20000000f00 */
[----:B------:R-:W-:Y:S01]  /*1150*/  IMAD.MOV.U32 R18, RZ, RZ, 0x1 ;  /* 0x00000001ff127424 */ /* 0x000fe200078e00ff */
[----:B------:R-:W-:Y:S02]  /*1160*/  BSSY.RECONVERGENT B1, `(.L_x_13) ;  /* 0x0000015000017945 */ /* 0x000fe40003800200 */
[----:B------:R-:W1:Y:S01]  /*1170*/  LDS.64 R20, [R20+-0x8] ;  /* 0xfffff80014147984 */ /* 0x000e620000000a00 */
[----:B------:R-:W-:-:S05]  /*1180*/  VIADD R13, R13, 0x1000 ;  /* 0x000010000d0d7836 */ /* 0x000fca0000000000 */
[----:B0-----:R-:W-:-:S05]  /*1190*/  LEA R39, R14, R13, 0x18 ;  /* 0x0000000d0e277211 */ /* 0x001fca00078ec0ff */
[----:B------:R-:W-:-:S05]  /*11a0*/  IMAD R40, R30, 0x8, R39 ;  /* 0x000000081e287824 */ /* 0x000fca00078e0227 */
[----:B------:R-:W0:Y:S01]  /*11b0*/  LDS.64 R22, [R40+-0x8] ;  /* 0xfffff80028167984 */ /* 0x000e220000000a00 */
[----:B-1----:R-:W1:Y:S02]  /*11c0*/  MUFU.RCP64H R19, R21 ;  /* 0x0000001500137308 */ /* 0x002e640000001800 */
[----:B-1----:R-:W-:-:S08]  /*11d0*/  DFMA R14, -R20, R18, 1 ;  /* 0x3ff00000140e742b */ /* 0x002fd00000000112 */
[----:B------:R-:W-:-:S08]  /*11e0*/  DFMA R14, R14, R14, R14 ;  /* 0x0000000e0e0e722b */ /* 0x000fd0000000000e */
[----:B------:R-:W-:Y:S01]  /*11f0*/  DFMA R14, R18, R14, R18 ;  /* 0x0000000e120e722b */ /* 0x000fe20000000012 */
[----:B0-----:R-:W-:-:S07]  /*1200*/  FSETP.GEU.AND P1, PT, |R23|, 6.5827683646048100446e-37, PT ;  /* 0x036000001700780b */ /* 0x001fce0003f2e200 */
        /* <DEDUP_REMOVED lines=10> */
.L_x_14:
[----:B------:R-:W-:Y:S05]  /*12b0*/  BSYNC.RECONVERGENT B1 ;  /* 0x0000000000017941 */ /* 0x000fea0003800200 */
.L_x_13:
[----:B------:R-:W-:Y:S01]  /*12c0*/  IMAD R24, R32, 0x8, R33 ;  /* 0x0000000820187824 */ /* 0x000fe200078e0221 */
[----:B------:R-:W-:Y:S01]  /*12d0*/  LEA R33, R30, UR7, 0x3 ;  /* 0x000000071e217c11 */ /* 0x000fe2000f8e18ff */
[C---:B------:R-:W-:Y:S02]  /*12e0*/  IMAD R13, R31.reuse, 0x8, R38 ;  /* 0x000000081f0d7824 */ /* 0x040fe400078e0226 */
[C---:B------:R-:W-:Y:S01]  /*12f0*/  IMAD R26, R32.reuse, 0x8, R39 ;  /* 0x00000008201a7824 */ /* 0x040fe200078e0227 */
[----:B------:R0:W1:Y:S01]  /*1300*/  LDS.64 R14, [R24+-0x8] ;  /* 0xfffff800180e7984 */ /* 0x0000620000000a00 */
[C---:B------:R-:W-:Y:S01]  /*1310*/  IMAD R22, R31.reuse, 0x10, R24 ;  /* 0x000000101f167824 */ /* 0x040fe200078e0218 */
[----:B------:R-:W-:Y:S01]  /*1320*/  LEA R32, R32, UR7, 0x3 ;  /* 0x0000000720207c11 */ /* 0x000fe2000f8e18ff */
[----:B------:R-:W-:-:S04]  /*1330*/  IMAD R27, R31, 0x10, R26 ;  /* 0x000000101f1b7824 */ /* 0x000fc800078e021a */
[----:B0-----:R-:W-:Y:S01]  /*1340*/  IMAD R24, R31, 0x10, R32 ;  /* 0x000000101f187824 */ /* 0x001fe200078e0220 */
[----:B-1----:R-:W-:-:S07]  /*1350*/  DMUL R14, R14, -R2 ;  /* 0x800000020e0e7228 */ /* 0x002fce0000000000 */
[----:B------:R-:W-:Y:S04]  /*1360*/  STS.64 [R37+-0x8], R14 ;  /* 0xfffff80e25007388 */ /* 0x000fe80000000a00 */
[----:B------:R-:W-:Y:S04]  /*1370*/  LDS.64 R18, [R13+-0x8] ;  /* 0xfffff8000d127984 */ /* 0x000fe80000000a00 */
[----:B------:R-:W0:Y:S04]  /*1380*/  LDS.64 R20, [R26+-0x8] ;  /* 0xfffff8001a147984 */ /* 0x000e280000000a00 */
[----:B------:R-:W1:Y:S01]  /*1390*/  LDS.64 R22, [R22+-0x8] ;  /* 0xfffff80016167984 */ /* 0x000e620000000a00 */
[----:B0-----:R-:W-:-:S08]  /*13a0*/  DFMA R18, R20, -R2, R18 ;  /* 0x800000021412722b */ /* 0x001fd00000000012 */
[----:B-1----:R-:W-:-:S07]  /*13b0*/  DFMA R18, R22, -R28, R18 ;  /* 0x8000001c1612722b */ /* 0x002fce0000000012 */
[----:B------:R-:W-:Y:S04]  /*13c0*/  STS.64 [R13+-0x8], R18 ;  /* 0xfffff8120d007388 */ /* 0x000fe80000000a00 */
[----:B------:R-:W0:Y:S02]  /*13d0*/  LDS.64 R20, [R27+-0x8] ;  /* 0xfffff8001b147984 */ /* 0x000e240000000a00 */
[----:B0-----:R-:W-:-:S07]  /*13e0*/  DMUL R20, R20, -R28 ;  /* 0x8000001c14147228 */ /* 0x001fce0000000000 */
[----:B------:R-:W-:Y:S04]  /*13f0*/  STS.64 [R40+-0x8], R20 ;  /* 0xfffff81428007388 */ /* 0x000fe80000000a00 */
[----:B------:R-:W-:Y:S04]  /*1400*/  LDS.64 R14, [R33+-0x8] ;  /* 0xfffff800210e7984 */ /* 0x000fe80000000a00 */
[----:B------:R-:W0:Y:S04]  /*1410*/  LDS.64 R22, [R32+-0x8] ;  /* 0xfffff80020167984 */ /* 0x000e280000000a00 */
[----:B------:R-:W1:Y:S01]  /*1420*/  LDS.64 R24, [R24+-0x8] ;  /* 0xfffff80018187984 */ /* 0x000e620000000a00 */
[----:B0-----:R-:W-:-:S08]  /*1430*/  DFMA R14, R22, -R2, R14 ;  /* 0x80000002160e722b */ /* 0x001fd0000000000e */
[----:B-1----:R-:W-:-:S07]  /*1440*/  DFMA R14, R24, -R28, R14 ;  /* 0x8000001c180e722b */ /* 0x002fce000000000e */
[----:B------:R1:W-:Y:S04]  /*1450*/  STS.64 [R33+-0x8], R14 ;  /* 0xfffff80e21007388 */ /* 0x0003e80000000a00 */
.L_x_2:
[----:B------:R-:W-:Y:S05]  /*1460*/  BSYNC.RECONVERGENT B0 ;  /* 0x0000000000007941 */ /* 0x000fea0003800200 */
.L_x_1:
[----:B------:R-:W-:Y:S01]  /*1470*/  UIADD3 UR4, UPT, UPT, UR4, 0x1, URZ ;  /* 0x0000000104047890 */ /* 0x000fe2000fffe0ff */
[----:B------:R-:W-:Y:S01]  /*1480*/  BAR.SYNC.DEFER_BLOCKING 0x0 ;  /* 0x0000000000007b1d */ /* 0x000fe20000010000 */
[----:B------:R-:W-:-:S04]  /*1490*/  IMAD.MOV.U32 R31, RZ, RZ, R0 ;  /* 0x000000ffff1f7224 */ /* 0x000fc800078e0000 */
[----:B0-2---:R-:W-:-:S04]  /*14a0*/  I2FP.F32.U32 R2, UR4 ;  /* 0x0000000400027c45 */ /* 0x005fc80008201000 */
[----:B------:R-:W-:-:S13]  /*14b0*/  FSETP.GT.AND P0, PT, R9, R2, PT ;  /* 0x000000020900720b */ /* 0x000fda0003f04000 */
[----:B------:R-:W-:Y:S05]  /*14c0*/  @P0 BRA `(.L_x_15) ;  /* 0xfffffff000440947 */ /* 0x000fea000383ffff */
.L_x_0:
[----:B------:R-:W-:-:S13]  /*14d0*/  FSETP.GT.AND P0, PT, R9, 1, PT ;  /* 0x3f8000000900780b */ /* 0x000fda0003f04000 */
[----:B------:R-:W-:Y:S05]  /*14e0*/  @!P0 BRA `(.L_x_16) ;  /* 0x0000000800008947 */ /* 0x000fea0003800000 */
[----:B------:R-:W0:Y:S01]  /*14f0*/  LDC R0, c[0x0][0x3a0] ;  /* 0x0000e800ff007b82 */ /* 0x000e220000000800 */
[----:B------:R-:W-:Y:S01]  /*1500*/  FADD R9, R9, -1 ;  /* 0xbf80000009097421 */ /* 0x000fe20000000000 */
[----:B------:R-:W2:Y:S01]  /*1510*/  LDCU UR9, c[0x0][0x3ac] ;  /* 0x00007580ff0977ac */ /* 0x000ea20008000800 */
[----:B------:R-:W-:-:S05]  /*1520*/  UMOV UR4, URZ ;  /* 0x000000ff00047c82 */ /* 0x000fca0008000000 */
.L_x_24:
[-C--:B------:R-:W-:Y:S01]  /*1530*/  LEA.HI R2, R31, R31.reuse, RZ, 0x1 ;  /* 0x0000001f1f027211 */ /* 0x080fe200078f08ff */
[----:B------:R-:W-:Y:S01]  /*1540*/  BSSY.RECONVERGENT B0, `(.L_x_17) ;  /* 0x0000075000007945 */ /* 0x000fe20003800200 */
[----:B------:R-:W-:Y:S02]  /*1550*/  MOV R13, R31 ;  /* 0x0000001f000d7202 */ /* 0x000fe40000000f00 */
[----:B------:R-:W-:Y:S02]  /*1560*/  SHF.R.S32.HI R31, RZ, 0x1, R2 ;  /* 0x00000001ff1f7819 */ /* 0x000fe40000011402 */
[----:B0-----:R-:W-:Y:S02]  /*1570*/  IABS R8, R0 ;  /* 0x0000000000087213 */ /* 0x001fe40000000000 */
[-C--:B------:R-:W-:Y:S02]  /*1580*/  IABS R5, R31.reuse ;  /* 0x0000001f00057213 */ /* 0x080fe40000000000 */
[----:B-1----:R-:W-:-:S02]  /*1590*/  IABS R14, R31 ;  /* 0x0000001f000e7213 */ /* 0x002fc40000000000 */
[----:B------:R-:W0:Y:S08]  /*15a0*/  I2F.RP R4, R5 ;  /* 0x0000000500047306 */ /* 0x000e300000209400 */
[----:B0-----:R-:W0:Y:S02]  /*15b0*/  MUFU.RCP R4, R4 ;  /* 0x0000000400047308 */ /* 0x001e240000001000 */
[----:B0-----:R-:W-:-:S02]  /*15c0*/  VIADD R2, R4, 0xffffffe ;  /* 0x0ffffffe04027836 */ /* 0x001fc40000000000 */
[----:B------:R-:W-:-:S04]  /*15d0*/  IMAD.MOV R4, RZ, RZ, -R14 ;  /* 0x000000ffff047224 */ /* 0x000fc800078e0a0e */
[----:B------:R0:W1:Y:S02]  /*15e0*/  F2I.FTZ.U32.TRUNC.NTZ R3, R2 ;  /* 0x0000000200037305 */ /* 0x000064000021f000 */
[----:B0-----:R-:W-:Y:S02]  /*15f0*/  IMAD.MOV.U32 R2, RZ, RZ, RZ ;  /* 0x000000ffff027224 */ /* 0x001fe400078e00ff */
[----:B-1----:R-:W-:-:S04]  /*1600*/  IMAD.MOV R6, RZ, RZ, -R3 ;  /* 0x000000ffff067224 */ /* 0x002fc800078e0a03 */
[----:B------:R-:W-:Y:S02]  /*1610*/  IMAD R7, R6, R5, RZ ;  /* 0x0000000506077224 */ /* 0x000fe400078e02ff */
[----:B------:R-:W-:Y:S02]  /*1620*/  IMAD.MOV.U32 R6, RZ, RZ, R8 ;  /* 0x000000ffff067224 */ /* 0x000fe400078e0008 */
[----:B------:R-:W-:-:S06]  /*1630*/  IMAD.HI.U32 R3, R3, R7, R2 ;  /* 0x0000000703037227 */ /* 0x000fcc00078e0002 */
[----:B------:R-:W-:-:S04]  /*1640*/  IMAD.HI.U32 R3, R3, R6, RZ ;  /* 0x0000000603037227 */ /* 0x000fc800078e00ff */
[----:B------:R-:W-:-:S05]  /*1650*/  IMAD R2, R3, R4, R6 ;  /* 0x0000000403027224 */ /* 0x000fca00078e0206 */
[----:B------:R-:W-:-:S13]  /*1660*/  ISETP.GT.U32.AND P1, PT, R5, R2, PT ;  /* 0x000000020500720c */ /* 0x000fda0003f24070 */
[----:B------:R-:W-:Y:S02]  /*1670*/  @!P1 IMAD.IADD R2, R2, 0x1, -R5 ;  /* 0x0000000102029824 */ /* 0x000fe400078e0a05 */
[----:B------:R-:W-:Y:S01]  /*1680*/  @!P1 VIADD R3, R3, 0x1 ;  /* 0x0000000103039836 */ /* 0x000fe20000000000 */
[C---:B------:R-:W-:Y:S02]  /*1690*/  ISETP.NE.AND P1, PT, R31.reuse, RZ, PT ;  /* 0x000000ff1f00720c */ /* 0x040fe40003f25270 */
        /* <DEDUP_REMOVED lines=8> */
[----:B------:R-:W-:-:S04]  /*1720*/  SHF.R.S32.HI R2, RZ, 0x1f, R13 ;  /* 0x0000001fff027819 */ /* 0x000fc8000001140d */
[----:B------:R-:W-:-:S04]  /*1730*/  LEA.HI R3, R2, R13, RZ, 0x2 ;  /* 0x0000000d02037211 */ /* 0x000fc800078f10ff */
[----:B------:R-:W-:-:S05]  /*1740*/  SHF.R.S32.HI R13, RZ, 0x2, R3 ;  /* 0x00000002ff0d7819 */ /* 0x000fca0000011403 */
[----:B------:R-:W-:-:S04]  /*1750*/  IMAD R2, R31, R12, R13 ;  /* 0x0000000c1f027224 */ /* 0x000fc800078e020d */
[----:B------:R-:W-:Y:S02]  /*1760*/  VIADD R4, R2, 0xffffffff ;  /* 0xffffffff02047836 */ /* 0x000fe40000000000 */
[----:B--2---:R-:W-:-:S03]  /*1770*/  IMAD R18, R11, UR9, R2 ;  /* 0x000000090b127c24 */ /* 0x004fc6000f8e0202 */
[----:B------:R-:W-:-:S13]  /*1780*/  ISETP.GE.AND P0, PT, R4, R31, PT ;  /* 0x0000001f0400720c */ /* 0x000fda0003f06270 */
[----:B------:R-:W-:Y:S05]  /*1790*/  @P0 BRA `(.L_x_19) ;  /* 0x0000000000940947 */ /* 0x000fea0003800000 */
[----:B------:R-:W0:Y:S01]  /*17a0*/  S2UR UR6, SR_CgaCtaId ;  /* 0x00000000000679c3 */ /* 0x000e220000008800 */
[----:B------:R-:W-:Y:S01]  /*17b0*/  UMOV UR5, 0x400 ;  /* 0x0000040000057882 */ /* 0x000fe20000000000 */
[----:B------:R-:W-:Y:S01]  /*17c0*/  LEA R2, R18, UR7, 0x3 ;  /* 0x0000000712027c11 */ /* 0x000fe2000f8e18ff */
[----:B------:R-:W-:Y:S01]  /*17d0*/  UIADD3 UR8, UPT, UPT, UR5, 0x800, URZ ;  /* 0x0000080005087890 */ /* 0x000fe2000fffe0ff */
[----:B------:R-:W-:Y:S01]  /*17e0*/  BSSY.RECONVERGENT B1, `(.L_x_20) ;  /* 0x000001e000017945 */ /* 0x000fe20003800200 */
[----:B------:R-:W-:Y:S02]  /*17f0*/  UIADD3 UR5, UPT, UPT, UR5, 0x1000, URZ ;  /* 0x0000100005057890 */ /* 0x000fe4000fffe0ff */
[----:B------:R-:W-:Y:S01]  /*1800*/  IMAD R14, R13, 0x8, R2 ;  /* 0x000000080d0e7824 */ /* 0x000fe200078e0202 */
[----:B------:R-:W-:Y:S05]  /*1810*/  LDS.64 R4, [R2+-0x8] ;  /* 0xfffff80002047984 */ /* 0x000fea0000000a00 */
[----:B------:R-:W-:Y:S01]  /*1820*/  LDS.64 R14, [R14+-0x8] ;  /* 0xfffff8000e0e7984 */ /* 0x000fe20000000a00 */
[----:B0-----:R-:W-:-:S02]  /*1830*/  ULEA UR8, UR6, UR8, 0x18 ;  /* 0x0000000806087291 */ /* 0x001fc4000f8ec0ff */
[----:B------:R-:W-:-:S04]  /*1840*/  ULEA UR5, UR6, UR5, 0x18 ;  /* 0x0000000506057291 */ /* 0x000fc8000f8ec0ff */
[C---:B------:R-:W-:Y:S02]  /*1850*/  LEA R20, R18.reuse, UR8, 0x3 ;  /* 0x0000000812147c11 */ /* 0x040fe4000f8e18ff */
[----:B------:R-:W-:Y:S01]  /*1860*/  LEA R3, R18, UR5, 0x3 ;  /* 0x0000000512037c11 */ /* 0x000fe2000f8e18ff */
[----:B------:R-:W-:-:S03]  /*1870*/  IMAD.MOV.U32 R18, RZ, RZ, 0x1 ;  /* 0x00000001ff127424 */ /* 0x000fc600078e00ff */
[----:B------:R-:W0:Y:S04]  /*1880*/  LDS.64 R20, [R20+-0x8] ;  /* 0xfffff80014147984 */ /* 0x000e280000000a00 */
[----:B------:R-:W1:Y:S01]  /*1890*/  LDS.64 R6, [R3+-0x8] ;  /* 0xfffff80003067984 */ /* 0x000e620000000a00 */
[----:B0-----:R-:W0:Y:S01]  /*18a0*/  MUFU.RCP64H R19, R21 ;  /* 0x0000001500137308 */ /* 0x001e220000001800 */
[----:B-1----:R-:W-:-:S10]  /*18b0*/  DFMA R6, -R6, R14, R4 ;  /* 0x0000000e0606722b */ /* 0x002fd40000000104 */
        /* <DEDUP_REMOVED lines=16> */
.L_x_21:
[----:B------:R-:W-:Y:S05]  /*19c0*/  BSYNC.RECONVERGENT B1 ;  /* 0x0000000000017941 */ /* 0x000fea0003800200 */
.L_x_20:
[----:B------:R1:W-:Y:S01]  /*19d0*/  STS.64 [R2+-0x8], R28 ;  /* 0xfffff81c02007388 */ /* 0x0003e20000000a00 */
[----:B------:R-:W-:Y:S05]  /*19e0*/  BRA `(.L_x_18) ;  /* 0x0000000000a87947 */ /* 0x000fea0003800000 */
.L_x_19:
[----:B------:R-:W0:Y:S01]  /*19f0*/  S2UR UR6, SR_CgaCtaId ;  /* 0x00000000000679c3 */ /* 0x000e220000008800 */
[----:B------:R-:W-:Y:S01]  /*1a00*/  UMOV UR5, 0x400 ;  /* 0x0000040000057882 */ /* 0x000fe20000000000 */
[----:B------:R-:W-:Y:S01]  /*1a10*/  SHF.L.U32 R3, R3, 0x1, RZ ;  /* 0x0000000103037819 */ /* 0x000fe200000006ff */
[----:B------:R-:W-:Y:S01]  /*1a20*/  UIADD3 UR8, UPT, UPT, UR5, 0x800, URZ ;  /* 0x0000080005087890 */ /* 0x000fe2000fffe0ff */
[----:B------:R-:W-:Y:S01]  /*1a30*/  LEA R2, R18, UR7, 0x3 ;  /* 0x0000000712027c11 */ /* 0x000fe2000f8e18ff */
[----:B------:R-:W-:Y:S01]  /*1a40*/  IMAD.MOV.U32 R24, RZ, RZ, 0x1 ;  /* 0x00000001ff187424 */ /* 0x000fe200078e00ff */
[----:B------:R-:W-:Y:S01]  /*1a50*/  LOP3.LUT R3, R3, 0xfffffff8, RZ, 0xc0, !PT ;  /* 0xfffffff803037812 */ /* 0x000fe200078ec0ff */
[----:B------:R-:W-:Y:S02]  /*1a60*/  BSSY.RECONVERGENT B1, `(.L_x_22) ;  /* 0x0000021000017945 */ /* 0x000fe40003800200 */
[----:B------:R-:W-:Y:S01]  /*1a70*/  LDS.64 R4, [R2+-0x8] ;  /* 0xfffff80002047984 */ /* 0x000fe20000000a00 */
[----:B------:R-:W-:-:S02]  /*1a80*/  IMAD R8, R13, 0x8, R2 ;  /* 0x000000080d087824 */ /* 0x000fc400078e0202 */
[----:B------:R-:W-:-:S03]  /*1a90*/  IMAD.IADD R3, R2, 0x1, -R3 ;  /* 0x0000000102037824 */ /* 0x000fc600078e0a03 */
[----:B------:R-:W-:Y:S04]  /*1aa0*/  LDS.64 R22, [R8+-0x8] ;  /* 0xfffff80008167984 */ /* 0x000fe80000000a00 */
[----:B------:R-:W-:Y:S01]  /*1ab0*/  LDS.64 R14, [R3+-0x8] ;  /* 0xfffff800030e7984 */ /* 0x000fe20000000a00 */
[----:B0-----:R-:W-:-:S06]  /*1ac0*/  ULEA UR8, UR6, UR8, 0x18 ;  /* 0x0000000806087291 */ /* 0x001fcc000f8ec0ff */
[----:B------:R-:W-:Y:S01]  /*1ad0*/  LEA R20, R18, UR8, 0x3 ;  /* 0x0000000812147c11 */ /* 0x000fe2000f8e18ff */
[----:B------:R-:W-:Y:S02]  /*1ae0*/  ULEA UR8, UR6, UR5, 0x18 ;  /* 0x0000000506087291 */ /* 0x000fe4000f8ec0ff */
[----:B------:R-:W-:-:S03]  /*1af0*/  UIADD3 UR5, UPT, UPT, UR5, 0x1000, URZ ;  /* 0x0000100005057890 */ /* 0x000fc6000fffe0ff */
[----:B------:R-:W0:Y:S01]  /*1b00*/  LDS.64 R20, [R20+-0x8] ;  /* 0xfffff80014147984 */ /* 0x000e220000000a00 */
[----:B------:R-:W-:Y:S01]  /*1b10*/  LEA R6, R18, UR8, 0x3 ;  /* 0x0000000812067c11 */ /* 0x000fe2000f8e18ff */
[----:B------:R-:W-:-:S05]  /*1b20*/  ULEA UR5, UR6, UR5, 0x18 ;  /* 0x0000000506057291 */ /* 0x000fca000f8ec0ff */
[----:B------:R-:W1:Y:S01]  /*1b30*/  LDS.64 R6, [R6+-0x8] ;  /* 0xfffff80006067984 */ /* 0x000e620000000a00 */
[----:B------:R-:W-:-:S06]  /*1b40*/  LEA R18, R18, UR5, 0x3 ;  /* 0x0000000512127c11 */ /* 0x000fcc000f8e18ff */
[----:B------:R-:W2:Y:S01]  /*1b50*/  LDS.64 R18, [R18+-0x8] ;  /* 0xfffff80012127984 */ /* 0x000ea20000000a00 */
[----:B0-----:R-:W0:Y:S01]  /*1b60*/  MUFU.RCP64H R25, R21 ;  /* 0x0000001500197308 */ /* 0x001e220000001800 */
[----:B-1----:R-:W-:-:S08]  /*1b70*/  DFMA R4, -R6, R14, R4 ;  /* 0x0000000e0604722b */ /* 0x002fd00000000104 */
[----:B--2---:R-:W-:Y:S02]  /*1b80*/  DFMA R22, -R18, R22, R4 ;  /* 0x000000161216722b */ /* 0x004fe40000000104 */
[----:B0-----:R-:W-:-:S08]  /*1b90*/  DFMA R26, -R20, R24, 1 ;  /* 0x3ff00000141a742b */ /* 0x001fd00000000118 */
[----:B------:R-:W-:Y:S01]  /*1ba0*/  DFMA R26, R26, R26, R26 ;  /* 0x0000001a1a1a722b */ /* 0x000fe2000000001a */
[----:B------:R-:W-:-:S07]  /*1bb0*/  FSETP.GEU.AND P1, PT, |R23|, 6.5827683646048100446e-37, PT ;  /* 0x036000001700780b */ /* 0x000fce0003f2e200 */
        /* <DEDUP_REMOVED lines=11> */
.L_x_23:
[----:B------:R-:W-:Y:S05]  /*1c70*/  BSYNC.RECONVERGENT B1 ;  /* 0x0000000000017941 */ /* 0x000fea0003800200 */
.L_x_22:
[----:B------:R0:W-:Y:S02]  /*1c80*/  STS.64 [R2+-0x8], R28 ;  /* 0xfffff81c02007388 */ /* 0x0001e40000000a00 */
.L_x_18:
[----:B--2---:R-:W-:Y:S05]  /*1c90*/  BSYNC.RECONVERGENT B0 ;  /* 0x0000000000007941 */ /* 0x004fea0003800200 */
.L_x_17:
[----:B------:R-:W-:Y:S01]  /*1ca0*/  UIADD3 UR4, UPT, UPT, UR4, 0x1, URZ ;  /* 0x0000000104047890 */ /* 0x000fe2000fffe0ff */
[----:B------:R-:W-:Y:S05]  /*1cb0*/  BAR.SYNC.DEFER_BLOCKING 0x0 ;  /* 0x0000000000007b1d */ /* 0x000fea0000010000 */
[----:B01----:R-:W-:-:S04]  /*1cc0*/  I2FP.F32.U32 R2, UR4 ;  /* 0x0000000400027c45 */ /* 0x003fc80008201000 */
[----:B------:R-:W-:-:S13]  /*1cd0*/  FSETP.GT.AND P0, PT, R9, R2, PT ;  /* 0x000000020900720b */ /* 0x000fda0003f04000 */
[----:B------:R-:W-:Y:S05]  /*1ce0*/  @P0 BRA `(.L_x_24) ;  /* 0xfffffff800100947 */ /* 0x000fea000383ffff */
.L_x_16:
[----:B-1----:R-:W0:Y:S04]  /*1cf0*/  LDS.64 R10, [R10] ;  /* 0x000000000a0a7984 */ /* 0x002e280000000a00 */
[----:B0-----:R-:W-:Y:S01]  /*1d00*/  STG.E.64 desc[UR10][R16.64], R10 ;  /* 0x0000000a10007986 */ /* 0x001fe2000c101b0a */
[----:B------:R-:W-:Y:S06]  /*1d10*/  BAR.SYNC.DEFER_BLOCKING 0x0 ;  /* 0x0000000000007b1d */ /* 0x000fec0000010000 */
[----:B------:R-:W-:Y:S05]  /*1d20*/  EXIT ;  /* 0x000000000000794d */ /* 0x000fea0003800000 */
        .weak           $__internal_0_$__cuda_sm20_div_rn_f64_full
        .type           $__internal_0_$__cuda_sm20_div_rn_f64_full,@function
        .size           $__internal_0_$__cuda_sm20_div_rn_f64_full,(.L_x_31 - $__internal_0_$__cuda_sm20_div_rn_f64_full)
$__internal_0_$__cuda_sm20_div_rn_f64_full:
[C---:B------:R-:W-:Y:S01]  /*1d30*/  FSETP.GEU.AND P0, PT, |R21|.reuse, 1.469367938527859385e-39, PT ;  /* 0x001000001500780b */ /* 0x040fe20003f0e200 */
[----:B------:R-:W-:Y:S01]  /*1d40*/  IMAD.MOV.U32 R28, RZ, RZ, 0x1 ;  /* 0x00000001ff1c7424 */ /* 0x000fe200078e00ff */
[----:B------:R-:W-:Y:S01]  /*1d50*/  LOP3.LUT R18, R21, 0x800fffff, RZ, 0xc0, !PT ;  /* 0x800fffff15127812 */ /* 0x000fe200078ec0ff */
[----:B------:R-:W-:Y:S01]  /*1d60*/  IMAD.MOV.U32 R15, RZ, RZ, 0x1ca00000 ;  /* 0x1ca00000ff0f7424 */ /* 0x000fe200078e00ff */
[C---:B------:R-:W-:Y:S01]  /*1d70*/  FSETP.GEU.AND P2, PT, |R23|.reuse, 1.469367938527859385e-39, PT ;  /* 0x001000001700780b */ /* 0x040fe20003f4e200 */
[----:B------:R-:W-:Y:S01]  /*1d80*/  BSSY.RECONVERGENT B2, `(.L_x_25) ;  /* 0x0000053000027945 */ /* 0x000fe20003800200 */
[----:B------:R-:W-:Y:S01]  /*1d90*/  LOP3.LUT R19, R18, 0x3ff00000, RZ, 0xfc, !PT ;  /* 0x3ff0000012137812 */ /* 0x000fe200078efcff */
[----:B------:R-:W-:Y:S01]  /*1da0*/  IMAD.MOV.U32 R18, RZ, RZ, R20 ;  /* 0x000000ffff127224 */ /* 0x000fe200078e0014 */
[----:B------:R-:W-:Y:S02]  /*1db0*/  LOP3.LUT R13, R23, 0x7ff00000, RZ, 0xc0, !PT ;  /* 0x7ff00000170d7812 */ /* 0x000fe400078ec0ff */
[----:B------:R-:W-:-:S03]  /*1dc0*/  LOP3.LUT R35, R21, 0x7ff00000, RZ, 0xc0, !PT ;  /* 0x7ff0000015237812 */ /* 0x000fc600078ec0ff */
[----:B------:R-:W-:Y:S01]  /*1dd0*/  @!P0 DMUL R18, R20, 8.98846567431157953865e+307 ;  /* 0x7fe0000014128828 */ /* 0x000fe20000000000 */
[----:B------:R-:W-:Y:S01]  /*1de0*/  ISETP.GE.U32.AND P1, PT, R13, R35, PT ;  /* 0x000000230d00720c */ /* 0x000fe20003f26070 */
[----:B------:R-:W-:Y:S02]  /*1df0*/  IMAD.MOV.U32 R34, RZ, RZ, R13 ;  /* 0x000000ffff227224 */ /* 0x000fe400078e000d */
[----:B------:R-:W-:Y:S02]  /*1e00*/  @!P2 LOP3.LUT R24, R21, 0x7ff00000, RZ, 0xc0, !PT ;  /* 0x7ff000001518a812 */ /* 0x000fe400078ec0ff */
[----:B------:R-:W0:Y:S01]  /*1e10*/  MUFU.RCP64H R29, R19 ;  /* 0x00000013001d7308 */ /* 0x000e220000001800 */
[----:B------:R-:W-:Y:S02]  /*1e20*/  SEL R25, R15, 0x63400000, !P1 ;  /* 0x634000000f197807 */ /* 0x000fe40004800000 */
[----:B------:R-:W-:Y:S02]  /*1e30*/  @!P2 ISETP.GE.U32.AND P3, PT, R13, R24, PT ;  /* 0x000000180d00a20c */ /* 0x000fe40003f66070 */
[----:B------:R-:W-:-:S02]  /*1e40*/  LOP3.LUT R25, R25, 0x800fffff, R23, 0xf8, !PT ;  /* 0x800fffff19197812 */ /* 0x000fc400078ef817 */
[----:B------:R-:W-:Y:S02]  /*1e50*/  @!P2 SEL R27, R15, 0x63400000, !P3 ;  /* 0x634000000f1ba807 */ /* 0x000fe40005800000 */
[----:B------:R-:W-:Y:S02]  /*1e60*/  @!P0 LOP3.LUT R35, R19, 0x7ff00000, RZ, 0xc0, !PT ;  /* 0x7ff0000013238812 */ /* 0x000fe400078ec0ff */
[----:B------:R-:W-:Y:S01]  /*1e70*/  @!P2 LOP3.LUT R24, R27, 0x80000000, R23, 0xf8, !PT ;  /* 0x800000001b18a812 */ /* 0x000fe200078ef817 */
[----:B0-----:R-:W-:-:S08]  /*1e80*/  DFMA R44, R28, -R18, 1 ;  /* 0x3ff000001c2c742b */ /* 0x001fd00000000812 */
[----:B------:R-:W-:-:S08]  /*1e90*/  DFMA R44, R44, R44, R44 ;  /* 0x0000002c2c2c722b */ /* 0x000fd0000000002c */
[----:B------:R-:W-:Y:S01]  /*1ea0*/  DFMA R28, R28, R44, R28 ;  /* 0x0000002c1c1c722b */ /* 0x000fe2000000001c */
[----:B------:R-:W-:Y:S01]  /*1eb0*/  @!P2 LOP3.LUT R45, R24, 0x100000, RZ, 0xfc, !PT ;  /* 0x00100000182da812 */ /* 0x000fe200078efcff */
[----:B------:R-:W-:Y:S02]  /*1ec0*/  IMAD.MOV.U32 R24, RZ, RZ, R22 ;  /* 0x000000ffff187224 */ /* 0x000fe400078e0016 */
[----:B------:R-:W-:-:S04]  /*1ed0*/  @!P2 IMAD.MOV.U32 R44, RZ, RZ, RZ ;  /* 0x000000ffff2ca224 */ /* 0x000fc800078e00ff */
[----:B------:R-:W-:Y:S02]  /*1ee0*/  DFMA R26, R28, -R18, 1 ;  /* 0x3ff000001c1a742b */ /* 0x000fe40000000812 */
[----:B------:R-:W-:-:S06]  /*1ef0*/  @!P2 DFMA R24, R24, 2, -R44 ;  /* 0x400000001818a82b */ /* 0x000fcc000000082c */
[----:B------:R-:W-:-:S04]  /*1f00*/  DFMA R26, R28, R26, R28 ;  /* 0x0000001a1c1a722b */ /* 0x000fc8000000001c */
[----:B------:R-:W-:-:S04]  /*1f10*/  @!P2 LOP3.LUT R34, R25, 0x7ff00000, RZ, 0xc0, !PT ;  /* 0x7ff000001922a812 */ /* 0x000fc800078ec0ff */
[----:B------:R-:W-:Y:S01]  /*1f20*/  DMUL R28, R26, R24 ;  /* 0x000000181a1c7228 */ /* 0x000fe20000000000 */
[----:B------:R-:W-:-:S05]  /*1f30*/  VIADD R36, R34, 0xffffffff ;  /* 0xffffffff22247836 */ /* 0x000fca0000000000 */
[----:B------:R-:W-:Y:S01]  /*1f40*/  ISETP.GT.U32.AND P0, PT, R36, 0x7feffffe, PT ;  /* 0x7feffffe2400780c */ /* 0x000fe20003f04070 */
[----:B------:R-:W-:Y:S01]  /*1f50*/  VIADD R36, R35, 0xffffffff ;  /* 0xffffffff23247836 */ /* 0x000fe20000000000 */
[----:B------:R-:W-:-:S04]  /*1f60*/  DFMA R44, R28, -R18, R24 ;  /* 0x800000121c2c722b */ /* 0x000fc80000000018 */
[----:B------:R-:W-:-:S04]  /*1f70*/  ISETP.GT.U32.OR P0, PT, R36, 0x7feffffe, P0 ;  /* 0x7feffffe2400780c */ /* 0x000fc80000704470 */
[----:B------:R-:W-:-:S09]  /*1f80*/  DFMA R26, R26, R44, R28 ;  /* 0x0000002c1a1a722b */ /* 0x000fd2000000001c */
[----:B------:R-:W-:Y:S05]  /*1f90*/  @P0 BRA `(.L_x_26) ;  /* 0x0000000000700947 */ /* 0x000fea0003800000 */
[----:B------:R-:W-:Y:S02]  /*1fa0*/  LOP3.LUT R22, R21, 0x7ff00000, RZ, 0xc0, !PT ;  /* 0x7ff0000015167812 */ /* 0x000fe400078ec0ff */
[----:B------:R-:W-:Y:S02]  /*1fb0*/  MOV R34, RZ ;  /* 0x000000ff00227202 */ /* 0x000fe40000000f00 */
[CC--:B------:R-:W-:Y:S02]  /*1fc0*/  VIADDMNMX R23, R13.reuse, -R22.reuse, 0xb9600000, !PT ;  /* 0xb96000000d177446 */ /* 0x0c0fe40007800916 */
[----:B------:R-:W-:Y:S02]  /*1fd0*/  ISETP.GE.U32.AND P0, PT, R13, R22, PT ;  /* 0x000000160d00720c */ /* 0x000fe40003f06070 */
[----:B------:R-:W-:Y:S02]  /*1fe0*/  VIMNMX R23, PT, PT, R23, 0x46a00000, PT ;  /* 0x46a0000017177848 */ /* 0x000fe40003fe0100 */
[----:B------:R-:W-:-:S05]  /*1ff0*/  SEL R22, R15, 0x63400000, !P0 ;  /* 0x634000000f167807 */ /* 0x000fca0004000000 */
[----:B------:R-:W-:-:S04]  /*2000*/  IMAD.IADD R22, R23, 0x1, -R22 ;  /* 0x0000000117167824 */ /* 0x000fc800078e0a16 */
[----:B------:R-:W-:-:S06]  /*2010*/  VIADD R35, R22, 0x7fe00000 ;  /* 0x7fe0000016237836 */ /* 0x000fcc0000000000 */
[----:B------:R-:W-:-:S10]  /*2020*/  DMUL R28, R26, R34 ;  /* 0x000000221a1c7228 */ /* 0x000fd40000000000 */
[----:B------:R-:W-:-:S13]  /*2030*/  FSETP.GTU.AND P0, PT, |R29|, 1.469367938527859385e-39, PT ;  /* 0x001000001d00780b */ /* 0x000fda0003f0c200 */
[----:B------:R-:W-:Y:S05]  /*2040*/  @P0 BRA `(.L_x_27) ;  /* 0x0000000000980947 */ /* 0x000fea0003800000 */
[----:B------:R-:W-:-:S06]  /*2050*/  DFMA R18, R26, -R18, R24 ;  /* 0x800000121a12722b */ /* 0x000fcc0000000018 */
[----:B------:R-:W-:-:S04]  /*2060*/  IMAD.MOV.U32 R18, RZ, RZ, RZ ;  /* 0x000000ffff127224 */ /* 0x000fc800078e00ff */
[C---:B------:R-:W-:Y:S02]  /*2070*/  FSETP.NEU.AND P0, PT, R19.reuse, RZ, PT ;  /* 0x000000ff1300720b */ /* 0x040fe40003f0d000 */
[----:B------:R-:W-:-:S04]  /*2080*/  LOP3.LUT R20, R19, 0x80000000, R21, 0x48, !PT ;  /* 0x8000000013147812 */ /* 0x000fc800078e4815 */
[----:B------:R-:W-:-:S07]  /*2090*/  LOP3.LUT R19, R20, R35, RZ, 0xfc, !PT ;  /* 0x0000002314137212 */ /* 0x000fce00078efcff */
[----:B------:R-:W-:Y:S05]  /*20a0*/  @!P0 BRA `(.L_x_27) ;  /* 0x0000000000808947 */ /* 0x000fea0003800000 */
[----:B------:R-:W-:Y:S01]  /*20b0*/  IMAD.MOV R25, RZ, RZ, -R22 ;  /* 0x000000ffff197224 */ /* 0x000fe200078e0a16 */
[----:B------:R-:W-:Y:S01]  /*20c0*/  DMUL.RP R18, R26, R18 ;  /* 0x000000121a127228 */ /* 0x000fe20000008000 */
[----:B------:R-:W-:Y:S01]  /*20d0*/  IMAD.MOV.U32 R24, RZ, RZ, RZ ;  /* 0x000000ffff187224 */ /* 0x000fe200078e00ff */
[----:B------:R-:W-:-:S05]  /*20e0*/  IADD3 R22, PT, PT, -R22, -0x43300000, RZ ;  /* 0xbcd0000016167810 */ /* 0x000fca0007ffe1ff */
[----:B------:R-:W-:-:S03]  /*20f0*/  DFMA R24, R28, -R24, R26 ;  /* 0x800000181c18722b */ /* 0x000fc6000000001a */
[----:B------:R-:W-:-:S07]  /*2100*/  LOP3.LUT R20, R19, R20, RZ, 0x3c, !PT ;  /* 0x0000001413147212 */ /* 0x000fce00078e3cff */
[----:B------:R-:W-:-:S04]  /*2110*/  FSETP.NEU.AND P0, PT, |R25|, R22, PT ;  /* 0x000000161900720b */ /* 0x000fc80003f0d200 */
[----:B------:R-:W-:Y:S02]  /*2120*/  FSEL R18, R18, R28, !P0 ;  /* 0x0000001c12127208 */ /* 0x000fe40004000000 */
[----:B------:R-:W-:-:S03]  /*2130*/  FSEL R29, R20, R29, !P0 ;  /* 0x0000001d141d7208 */ /* 0x000fc60004000000 */
[----:B------:R-:W-:Y:S01]  /*2140*/  IMAD.MOV.U32 R28, RZ, RZ, R18 ;  /* 0x000000ffff1c7224 */ /* 0x000fe200078e0012 */
[----:B------:R-:W-:Y:S06]  /*2150*/  BRA `(.L_x_27) ;  /* 0x0000000000547947 */ /* 0x000fec0003800000 */
.L_x_26:
[----:B------:R-:W-:-:S14]  /*2160*/  DSETP.NAN.AND P0, PT, R22, R22, PT ;  /* 0x000000161600722a */ /* 0x000fdc0003f08000 */
[----:B------:R-:W-:Y:S05]  /*2170*/  @P0 BRA `(.L_x_28) ;  /* 0x0000000000440947 */ /* 0x000fea0003800000 */
[----:B------:R-:W-:-:S14]  /*2180*/  DSETP.NAN.AND P0, PT, R20, R20, PT ;  /* 0x000000141400722a */ /* 0x000fdc0003f08000 */
[----:B------:R-:W-:Y:S05]  /*2190*/  @P0 BRA `(.L_x_29) ;  /* 0x0000000000300947 */ /* 0x000fea0003800000 */
[----:B------:R-:W-:Y:S01]  /*21a0*/  ISETP.NE.AND P0, PT, R34, R35, PT ;  /* 0x000000232200720c */ /* 0x000fe20003f05270 */
[----:B------:R-:W-:Y:S02]  /*21b0*/  IMAD.MOV.U32 R28, RZ, RZ, 0x0 ;  /* 0x00000000ff1c7424 */ /* 0x000fe400078e00ff */
[----:B------:R-:W-:-:S10]  /*21c0*/  IMAD.MOV.U32 R29, RZ, RZ, -0x80000 ;  /* 0xfff80000ff1d7424 */ /* 0x000fd400078e00ff */
[----:B------:R-:W-:Y:S05]  /*21d0*/  @!P0 BRA `(.L_x_27) ;  /* 0x0000000000348947 */ /* 0x000fea0003800000 */
[----:B------:R-:W-:Y:S02]  /*21e0*/  ISETP.NE.AND P0, PT, R34, 0x7ff00000, PT ;  /* 0x7ff000002200780c */ /* 0x000fe40003f05270 */
[----:B------:R-:W-:Y:S02]  /*21f0*/  LOP3.LUT R29, R23, 0x80000000, R21, 0x48, !PT ;  /* 0x80000000171d7812 */ /* 0x000fe400078e4815 */
[----:B------:R-:W-:-:S13]  /*2200*/  ISETP.EQ.OR P0, PT, R35, RZ, !P0 ;  /* 0x000000ff2300720c */ /* 0x000fda0004702670 */
[----:B------:R-:W-:Y:S01]  /*2210*/  @P0 LOP3.LUT R13, R29, 0x7ff00000, RZ, 0xfc, !PT ;  /* 0x7ff000001d0d0812 */ /* 0x000fe200078efcff */
[----:B------:R-:W-:Y:S02]  /*2220*/  @!P0 IMAD.MOV.U32 R28, RZ, RZ, RZ ;  /* 0x000000ffff1c8224 */ /* 0x000fe400078e00ff */
[----:B------:R-:W-:Y:S02]  /*2230*/  @P0 IMAD.MOV.U32 R28, RZ, RZ, RZ ;  /* 0x000000ffff1c0224 */ /* 0x000fe400078e00ff */
[----:B------:R-:W-:Y:S01]  /*2240*/  @P0 IMAD.MOV.U32 R29, RZ, RZ, R13 ;  /* 0x000000ffff1d0224 */ /* 0x000fe200078e000d */
[----:B------:R-:W-:Y:S06]  /*2250*/  BRA `(.L_x_27) ;  /* 0x0000000000147947 */ /* 0x000fec0003800000 */
.L_x_29:
[----:B------:R-:W-:Y:S01]  /*2260*/  LOP3.LUT R29, R21, 0x80000, RZ, 0xfc, !PT ;  /* 0x00080000151d7812 */ /* 0x000fe200078efcff */
[----:B------:R-:W-:Y:S01]  /*2270*/  IMAD.MOV.U32 R28, RZ, RZ, R20 ;  /* 0x000000ffff1c7224 */ /* 0x000fe200078e0014 */
[----:B------:R-:W-:Y:S06]  /*2280*/  BRA `(.L_x_27) ;  /* 0x0000000000087947 */ /* 0x000fec0003800000 */
.L_x_28:
[----:B------:R-:W-:Y:S01]  /*2290*/  LOP3.LUT R29, R23, 0x80000, RZ, 0xfc, !PT ;  /* 0x00080000171d7812 */ /* 0x000fe200078efcff */
[----:B------:R-:W-:-:S07]  /*22a0*/  IMAD.MOV.U32 R28, RZ, RZ, R22 ;  /* 0x000000ffff1c7224 */ /* 0x000fce00078e0016 */
.L_x_27:
[----:B------:R-:W-:Y:S05]  /*22b0*/  BSYNC.RECONVERGENT B2 ;  /* 0x0000000000027941 */ /* 0x000fea0003800200 */
.L_x_25:
[----:B------:R-:W-:-:S04]  /*22c0*/  IMAD.MOV.U32 R15, RZ, RZ, 0x0 ;  /* 0x00000000ff0f7424 */ /* 0x000fc800078e00ff */
[----:B------:R-:W-:Y:S05]  /*22d0*/  RET.REL.NODEC R14 `(_Z24sharedMemCyclicReductionPdS_S_S_iiiii) ;  /* 0xffffffdc0e487950 */ /* 0x000fea0003c3ffff */
.L_x_30:
[----:B------:R-:W-:-:S00]  /*22e0*/  BRA `(.L_x_30) ;  /* 0xfffffffc00fc7947 */ /* 0x000fc0000383ffff */
[----:B------:R-:W-:-:S00]  /*22f0*/  NOP ;  /* 0x0000000000007918 */ /* 0x000fc00000000000 */
        /* <DEDUP_REMOVED lines=8> */
.L_x_31:


//--------------------- .nv.shared._Z24sharedMemCyclicReductionPdS_S_S_iiiii --------------------------
	.section	.nv.shared._Z24sharedMemCyclicReductionPdS_S_S_iiiii,"aw",@nobits
	.sectionflags	@""
	.align	8
.nv.shared._Z24sharedMemCyclicReductionPdS_S_S_iiiii:
	.zero		9216


//--------------------- .nv.shared.reserved.0     --------------------------
	.section	.nv.shared.reserved.0,"aw",@nobits
	.weak		__nv_reservedSMEM_offset_0_alias
	.size		__nv_reservedSMEM_offset_0_alias, 0, 64
	.other		__nv_reservedSMEM_offset_0_alias,@"STO_CUDA_RESERVED_SHARED STV_DEFAULT"
__nv_reservedSMEM_offset_0_alias:
	.zero		0
	.zero		64


//--------------------- .nv.constant0._Z24sharedMemCyclicReductionPdS_S_S_iiiii --------------------------
	.section	.nv.constant0._Z24sharedMemCyclicReductionPdS_S_S_iiiii,"a",@progbits
	.sectionflags	@""
	.align	4
.nv.constant0._Z24sharedMemCyclicReductionPdS_S_S_iiiii:
	.zero		948


//--------------------- SYMBOLS --------------------------

	.type		.nv.reservedSmem.offset0,@object
	.size		.nv.reservedSmem.offset0,0x4
	.type		.nv.reservedSmem.cap,@object
	.size		.nv.reservedSmem.cap,0x4
